//
// Generated by NVIDIA NVVM Compiler
//
// Compiler Build ID: CL-36424714
// Cuda compilation tools, release 13.0, V13.0.88
// Based on NVVM 20.0.0
//

.version 9.0
.target sm_100
.address_size 64

	// .globl	_Z18flash_attention_v1v
.extern .shared .align 16 .b8 smem[];

.visible .entry _Z18flash_attention_v1v()
{


	ret;

}
	// .globl	_Z19v1_fwd_kernel_naivePKfS0_S0_iiiiiiifPfS1_S1_
.visible .entry _Z19v1_fwd_kernel_naivePKfS0_S0_iiiiiiifPfS1_S1_(
	.param .u64 .ptr .align 1 _Z19v1_fwd_kernel_naivePKfS0_S0_iiiiiiifPfS1_S1__param_0,
	.param .u64 .ptr .align 1 _Z19v1_fwd_kernel_naivePKfS0_S0_iiiiiiifPfS1_S1__param_1,
	.param .u64 .ptr .align 1 _Z19v1_fwd_kernel_naivePKfS0_S0_iiiiiiifPfS1_S1__param_2,
	.param .u32 _Z19v1_fwd_kernel_naivePKfS0_S0_iiiiiiifPfS1_S1__param_3,
	.param .u32 _Z19v1_fwd_kernel_naivePKfS0_S0_iiiiiiifPfS1_S1__param_4,
	.param .u32 _Z19v1_fwd_kernel_naivePKfS0_S0_iiiiiiifPfS1_S1__param_5,
	.param .u32 _Z19v1_fwd_kernel_naivePKfS0_S0_iiiiiiifPfS1_S1__param_6,
	.param .u32 _Z19v1_fwd_kernel_naivePKfS0_S0_iiiiiiifPfS1_S1__param_7,
	.param .u32 _Z19v1_fwd_kernel_naivePKfS0_S0_iiiiiiifPfS1_S1__param_8,
	.param .u32 _Z19v1_fwd_kernel_naivePKfS0_S0_iiiiiiifPfS1_S1__param_9,
	.param .f32 _Z19v1_fwd_kernel_naivePKfS0_S0_iiiiiiifPfS1_S1__param_10,
	.param .u64 .ptr .align 1 _Z19v1_fwd_kernel_naivePKfS0_S0_iiiiiiifPfS1_S1__param_11,
	.param .u64 .ptr .align 1 _Z19v1_fwd_kernel_naivePKfS0_S0_iiiiiiifPfS1_S1__param_12,
	.param .u64 .ptr .align 1 _Z19v1_fwd_kernel_naivePKfS0_S0_iiiiiiifPfS1_S1__param_13
)
{
	.reg .pred 	%p<136>;
	.reg .b32 	%r<617>;
	.reg .b32 	%f<798>;
	.reg .b64 	%rd<339>;

	ld.param.u64 	%rd12, [_Z19v1_fwd_kernel_naivePKfS0_S0_iiiiiiifPfS1_S1__param_0];
	ld.param.u64 	%rd13, [_Z19v1_fwd_kernel_naivePKfS0_S0_iiiiiiifPfS1_S1__param_1];
	ld.param.u32 	%r143, [_Z19v1_fwd_kernel_naivePKfS0_S0_iiiiiiifPfS1_S1__param_3];
	ld.param.u32 	%r144, [_Z19v1_fwd_kernel_naivePKfS0_S0_iiiiiiifPfS1_S1__param_4];
	ld.param.u32 	%r145, [_Z19v1_fwd_kernel_naivePKfS0_S0_iiiiiiifPfS1_S1__param_5];
	ld.param.u32 	%r146, [_Z19v1_fwd_kernel_naivePKfS0_S0_iiiiiiifPfS1_S1__param_6];
	ld.param.u32 	%r147, [_Z19v1_fwd_kernel_naivePKfS0_S0_iiiiiiifPfS1_S1__param_7];
	ld.param.u32 	%r148, [_Z19v1_fwd_kernel_naivePKfS0_S0_iiiiiiifPfS1_S1__param_8];
	ld.param.u32 	%r149, [_Z19v1_fwd_kernel_naivePKfS0_S0_iiiiiiifPfS1_S1__param_9];
	ld.param.f32 	%f100, [_Z19v1_fwd_kernel_naivePKfS0_S0_iiiiiiifPfS1_S1__param_10];
	ld.param.u64 	%rd14, [_Z19v1_fwd_kernel_naivePKfS0_S0_iiiiiiifPfS1_S1__param_11];
	ld.param.u64 	%rd15, [_Z19v1_fwd_kernel_naivePKfS0_S0_iiiiiiifPfS1_S1__param_12];
	ld.param.u64 	%rd16, [_Z19v1_fwd_kernel_naivePKfS0_S0_iiiiiiifPfS1_S1__param_13];
	cvta.to.global.u64 	%rd1, %rd13;
	cvta.to.global.u64 	%rd2, %rd12;
	cvta.to.global.u64 	%rd3, %rd16;
	cvta.to.global.u64 	%rd4, %rd14;
	cvta.to.global.u64 	%rd5, %rd15;
	mul.lo.s32 	%r1, %r148, %r145;
	setp.eq.s32 	%p2, %r146, 0;
	@%p2 bra 	$L__BB1_186;
	mov.u32 	%r151, %nctaid.y;
	mov.u32 	%r152, %ctaid.x;
	mul.lo.s32 	%r153, %r152, %r151;
	mov.u32 	%r154, %ctaid.y;
	mul.lo.s32 	%r155, %r143, %r154;
	mad.lo.s32 	%r156, %r143, %r153, %r155;
	shl.b32 	%r157, %r1, 2;
	mov.u32 	%r158, smem;
	add.s32 	%r2, %r158, %r157;
	add.s32 	%r3, %r2, %r157;
	add.s32 	%r4, %r3, %r157;
	mov.u32 	%r5, %tid.x;
	mul.lo.s32 	%r6, %r145, %r5;
	add.s32 	%r159, %r153, %r154;
	mul.lo.s32 	%r160, %r144, %r159;
	mad.lo.s32 	%r7, %r160, %r145, %r6;
	setp.ge.u32 	%p3, %r5, %r149;
	mad.lo.s32 	%r8, %r156, %r145, %r6;
	add.s32 	%r9, %r156, %r5;
	mul.lo.s32 	%r10, %r148, %r5;
	add.s32 	%r11, %r145, -1;
	and.b32  	%r12, %r145, 7;
	add.s32 	%r13, %r12, -1;
	and.b32  	%r14, %r145, 3;
	and.b32  	%r15, %r145, 15;
	add.s32 	%r16, %r148, -1;
	and.b32  	%r17, %r148, 7;
	and.b32  	%r18, %r148, 3;
	and.b32  	%r19, %r145, -8;
	and.b32  	%r20, %r145, 1;
	and.b32  	%r21, %r145, -16;
	and.b32  	%r22, %r147, 3;
	setp.eq.s32 	%p4, %r22, 2;
	or.pred  	%p1, %p4, %p3;
	mul.f32 	%f1, %f100, 0f00000000;
	and.b32  	%r23, %r148, 2147483640;
	and.b32  	%r24, %r148, 1;
	and.b32  	%r25, %r145, 2147483632;
	and.b32  	%r26, %r145, 2147483640;
	mov.b32 	%r560, 0;
$L__BB1_2:
	setp.eq.s32 	%p5, %r145, 0;
	@%p5 bra 	$L__BB1_14;
	ld.param.u64 	%rd338, [_Z19v1_fwd_kernel_naivePKfS0_S0_iiiiiiifPfS1_S1__param_2];
	cvta.to.global.u64 	%rd6, %rd338;
	setp.lt.u32 	%p6, %r11, 7;
	mad.lo.s32 	%r28, %r560, %r1, %r7;
	mov.b32 	%r563, 0;
	@%p6 bra 	$L__BB1_6;
	mov.b32 	%r561, 0;
$L__BB1_5:
	.pragma "nounroll";
	add.s32 	%r163, %r28, %r561;
	mul.wide.u32 	%rd17, %r163, 4;
	add.s64 	%rd18, %rd1, %rd17;
	ld.global.f32 	%f101, [%rd18];
	add.s32 	%r164, %r561, %r6;
	shl.b32 	%r165, %r164, 2;
	add.s32 	%r166, %r2, %r165;
	st.shared.f32 	[%r166], %f101;
	add.s64 	%rd19, %rd6, %rd17;
	ld.global.f32 	%f102, [%rd19];
	add.s32 	%r167, %r3, %r165;
	st.shared.f32 	[%r167], %f102;
	add.s32 	%r168, %r163, 1;
	mul.wide.u32 	%rd20, %r168, 4;
	add.s64 	%rd21, %rd1, %rd20;
	ld.global.f32 	%f103, [%rd21];
	st.shared.f32 	[%r166+4], %f103;
	add.s64 	%rd22, %rd6, %rd20;
	ld.global.f32 	%f104, [%rd22];
	st.shared.f32 	[%r167+4], %f104;
	add.s32 	%r169, %r163, 2;
	mul.wide.u32 	%rd23, %r169, 4;
	add.s64 	%rd24, %rd1, %rd23;
	ld.global.f32 	%f105, [%rd24];
	st.shared.f32 	[%r166+8], %f105;
	add.s64 	%rd25, %rd6, %rd23;
	ld.global.f32 	%f106, [%rd25];
	st.shared.f32 	[%r167+8], %f106;
	add.s32 	%r170, %r163, 3;
	mul.wide.u32 	%rd26, %r170, 4;
	add.s64 	%rd27, %rd1, %rd26;
	ld.global.f32 	%f107, [%rd27];
	st.shared.f32 	[%r166+12], %f107;
	add.s64 	%rd28, %rd6, %rd26;
	ld.global.f32 	%f108, [%rd28];
	st.shared.f32 	[%r167+12], %f108;
	add.s32 	%r171, %r163, 4;
	mul.wide.u32 	%rd29, %r171, 4;
	add.s64 	%rd30, %rd1, %rd29;
	ld.global.f32 	%f109, [%rd30];
	st.shared.f32 	[%r166+16], %f109;
	add.s64 	%rd31, %rd6, %rd29;
	ld.global.f32 	%f110, [%rd31];
	st.shared.f32 	[%r167+16], %f110;
	add.s32 	%r172, %r163, 5;
	mul.wide.u32 	%rd32, %r172, 4;
	add.s64 	%rd33, %rd1, %rd32;
	ld.global.f32 	%f111, [%rd33];
	st.shared.f32 	[%r166+20], %f111;
	add.s64 	%rd34, %rd6, %rd32;
	ld.global.f32 	%f112, [%rd34];
	st.shared.f32 	[%r167+20], %f112;
	add.s32 	%r173, %r163, 6;
	mul.wide.u32 	%rd35, %r173, 4;
	add.s64 	%rd36, %rd1, %rd35;
	ld.global.f32 	%f113, [%rd36];
	st.shared.f32 	[%r166+24], %f113;
	add.s64 	%rd37, %rd6, %rd35;
	ld.global.f32 	%f114, [%rd37];
	st.shared.f32 	[%r167+24], %f114;
	add.s32 	%r174, %r163, 7;
	mul.wide.u32 	%rd38, %r174, 4;
	add.s64 	%rd39, %rd1, %rd38;
	ld.global.f32 	%f115, [%rd39];
	st.shared.f32 	[%r166+28], %f115;
	add.s64 	%rd40, %rd6, %rd38;
	ld.global.f32 	%f116, [%rd40];
	st.shared.f32 	[%r167+28], %f116;
	add.s32 	%r561, %r561, 8;
	setp.ne.s32 	%p7, %r561, %r19;
	mov.u32 	%r563, %r19;
	@%p7 bra 	$L__BB1_5;
$L__BB1_6:
	setp.eq.s32 	%p8, %r12, 0;
	@%p8 bra 	$L__BB1_14;
	setp.lt.u32 	%p9, %r13, 3;
	@%p9 bra 	$L__BB1_9;
	add.s32 	%r175, %r28, %r563;
	mul.wide.u32 	%rd41, %r175, 4;
	add.s64 	%rd42, %rd1, %rd41;
	ld.global.f32 	%f117, [%rd42];
	add.s32 	%r176, %r563, %r6;
	shl.b32 	%r177, %r176, 2;
	add.s32 	%r178, %r2, %r177;
	st.shared.f32 	[%r178], %f117;
	add.s64 	%rd43, %rd6, %rd41;
	ld.global.f32 	%f118, [%rd43];
	add.s32 	%r179, %r3, %r177;
	st.shared.f32 	[%r179], %f118;
	add.s32 	%r180, %r175, 1;
	mul.wide.u32 	%rd44, %r180, 4;
	add.s64 	%rd45, %rd1, %rd44;
	ld.global.f32 	%f119, [%rd45];
	st.shared.f32 	[%r178+4], %f119;
	add.s64 	%rd46, %rd6, %rd44;
	ld.global.f32 	%f120, [%rd46];
	st.shared.f32 	[%r179+4], %f120;
	add.s32 	%r181, %r175, 2;
	mul.wide.u32 	%rd47, %r181, 4;
	add.s64 	%rd48, %rd1, %rd47;
	ld.global.f32 	%f121, [%rd48];
	st.shared.f32 	[%r178+8], %f121;
	add.s64 	%rd49, %rd6, %rd47;
	ld.global.f32 	%f122, [%rd49];
	st.shared.f32 	[%r179+8], %f122;
	add.s32 	%r182, %r175, 3;
	mul.wide.u32 	%rd50, %r182, 4;
	add.s64 	%rd51, %rd1, %rd50;
	ld.global.f32 	%f123, [%rd51];
	st.shared.f32 	[%r178+12], %f123;
	add.s64 	%rd52, %rd6, %rd50;
	ld.global.f32 	%f124, [%rd52];
	st.shared.f32 	[%r179+12], %f124;
	add.s32 	%r563, %r563, 4;
$L__BB1_9:
	setp.eq.s32 	%p10, %r14, 0;
	@%p10 bra 	$L__BB1_14;
	setp.eq.s32 	%p11, %r14, 1;
	@%p11 bra 	$L__BB1_12;
	add.s32 	%r183, %r28, %r563;
	mul.wide.u32 	%rd53, %r183, 4;
	add.s64 	%rd54, %rd1, %rd53;
	ld.global.f32 	%f125, [%rd54];
	add.s32 	%r184, %r563, %r6;
	shl.b32 	%r185, %r184, 2;
	add.s32 	%r186, %r2, %r185;
	st.shared.f32 	[%r186], %f125;
	add.s64 	%rd55, %rd6, %rd53;
	ld.global.f32 	%f126, [%rd55];
	add.s32 	%r187, %r3, %r185;
	st.shared.f32 	[%r187], %f126;
	add.s32 	%r188, %r183, 1;
	mul.wide.u32 	%rd56, %r188, 4;
	add.s64 	%rd57, %rd1, %rd56;
	ld.global.f32 	%f127, [%rd57];
	st.shared.f32 	[%r186+4], %f127;
	add.s64 	%rd58, %rd6, %rd56;
	ld.global.f32 	%f128, [%rd58];
	st.shared.f32 	[%r187+4], %f128;
	add.s32 	%r563, %r563, 2;
$L__BB1_12:
	setp.eq.s32 	%p12, %r20, 0;
	@%p12 bra 	$L__BB1_14;
	add.s32 	%r189, %r28, %r563;
	mul.wide.u32 	%rd59, %r189, 4;
	add.s64 	%rd60, %rd1, %rd59;
	ld.global.f32 	%f129, [%rd60];
	add.s32 	%r190, %r563, %r6;
	shl.b32 	%r191, %r190, 2;
	add.s32 	%r192, %r2, %r191;
	st.shared.f32 	[%r192], %f129;
	add.s64 	%rd61, %rd6, %rd59;
	ld.global.f32 	%f130, [%rd61];
	add.s32 	%r193, %r3, %r191;
	st.shared.f32 	[%r193], %f130;
$L__BB1_14:
	setp.eq.s32 	%p13, %r147, 0;
	bar.sync 	0;
	@%p13 bra 	$L__BB1_185;
	setp.lt.s32 	%p14, %r145, 1;
	@%p14 bra 	$L__BB1_99;
	mov.b32 	%r565, 0;
$L__BB1_17:
	@%p3 bra 	$L__BB1_58;
	@%p5 bra 	$L__BB1_19;
	bra.uni 	$L__BB1_72;
$L__BB1_19:
	setp.gt.s32 	%p86, %r148, 0;
	mad.lo.s32 	%r418, %r565, %r149, %r9;
	mul.wide.u32 	%rd273, %r418, 4;
	add.s64 	%rd7, %rd5, %rd273;
	ld.global.f32 	%f2, [%rd7];
	add.s64 	%rd8, %rd4, %rd273;
	ld.global.f32 	%f3, [%rd8];
	mov.f32 	%f742, 0fFF800000;
	@%p86 bra 	$L__BB1_70;
$L__BB1_20:
	mov.f32 	%f744, 0f00000000;
	@%p86 bra 	$L__BB1_59;
$L__BB1_21:
	setp.lt.s32 	%p116, %r148, 1;
	max.f32 	%f11, %f2, %f742;
	sub.f32 	%f586, %f2, %f11;
	mul.f32 	%f587, %f586, 0f3FB8AA3B;
	ex2.approx.f32 	%f588, %f587;
	mul.f32 	%f12, %f3, %f588;
	sub.f32 	%f589, %f742, %f11;
	mul.f32 	%f590, %f589, 0f3FB8AA3B;
	ex2.approx.f32 	%f13, %f590;
	fma.rn.f32 	%f14, %f744, %f13, %f12;
	rcp.rn.f32 	%f15, %f14;
	mad.lo.s32 	%r45, %r565, %r1, %r8;
	@%p116 bra 	$L__BB1_96;
	mov.b32 	%r587, 0;
$L__BB1_23:
	setp.lt.u32 	%p126, %r16, 7;
	mov.f32 	%f772, 0f00000000;
	mov.b32 	%r590, 0;
	@%p126 bra 	$L__BB1_26;
	mov.f32 	%f772, 0f00000000;
	mov.b32 	%r588, 0;
$L__BB1_25:
	.pragma "nounroll";
	add.s32 	%r519, %r588, %r10;
	shl.b32 	%r520, %r519, 2;
	add.s32 	%r521, %r4, %r520;
	ld.shared.f32 	%f693, [%r521];
	mad.lo.s32 	%r522, %r588, %r145, %r587;
	shl.b32 	%r523, %r522, 2;
	add.s32 	%r524, %r3, %r523;
	ld.shared.f32 	%f694, [%r524];
	fma.rn.f32 	%f695, %f693, %f694, %f772;
	ld.shared.f32 	%f696, [%r521+4];
	shl.b32 	%r525, %r145, 2;
	add.s32 	%r526, %r524, %r525;
	ld.shared.f32 	%f697, [%r526];
	fma.rn.f32 	%f698, %f696, %f697, %f695;
	ld.shared.f32 	%f699, [%r521+8];
	add.s32 	%r527, %r526, %r525;
	ld.shared.f32 	%f700, [%r527];
	fma.rn.f32 	%f701, %f699, %f700, %f698;
	ld.shared.f32 	%f702, [%r521+12];
	add.s32 	%r528, %r527, %r525;
	ld.shared.f32 	%f703, [%r528];
	fma.rn.f32 	%f704, %f702, %f703, %f701;
	ld.shared.f32 	%f705, [%r521+16];
	add.s32 	%r529, %r528, %r525;
	ld.shared.f32 	%f706, [%r529];
	fma.rn.f32 	%f707, %f705, %f706, %f704;
	ld.shared.f32 	%f708, [%r521+20];
	add.s32 	%r530, %r529, %r525;
	ld.shared.f32 	%f709, [%r530];
	fma.rn.f32 	%f710, %f708, %f709, %f707;
	ld.shared.f32 	%f711, [%r521+24];
	add.s32 	%r531, %r530, %r525;
	ld.shared.f32 	%f712, [%r531];
	fma.rn.f32 	%f713, %f711, %f712, %f710;
	ld.shared.f32 	%f714, [%r521+28];
	add.s32 	%r532, %r531, %r525;
	ld.shared.f32 	%f715, [%r532];
	fma.rn.f32 	%f772, %f714, %f715, %f713;
	add.s32 	%r588, %r588, 8;
	setp.ne.s32 	%p127, %r588, %r23;
	mov.u32 	%r590, %r23;
	@%p127 bra 	$L__BB1_25;
$L__BB1_26:
	setp.eq.s32 	%p128, %r17, 0;
	@%p128 bra 	$L__BB1_34;
	add.s32 	%r533, %r17, -1;
	setp.lt.u32 	%p129, %r533, 3;
	@%p129 bra 	$L__BB1_29;
	add.s32 	%r534, %r590, %r10;
	shl.b32 	%r535, %r534, 2;
	add.s32 	%r536, %r4, %r535;
	ld.shared.f32 	%f717, [%r536];
	mad.lo.s32 	%r537, %r590, %r145, %r587;
	shl.b32 	%r538, %r537, 2;
	add.s32 	%r539, %r3, %r538;
	ld.shared.f32 	%f718, [%r539];
	fma.rn.f32 	%f719, %f717, %f718, %f772;
	ld.shared.f32 	%f720, [%r536+4];
	shl.b32 	%r540, %r145, 2;
	add.s32 	%r541, %r539, %r540;
	ld.shared.f32 	%f721, [%r541];
	fma.rn.f32 	%f722, %f720, %f721, %f719;
	ld.shared.f32 	%f723, [%r536+8];
	add.s32 	%r542, %r541, %r540;
	ld.shared.f32 	%f724, [%r542];
	fma.rn.f32 	%f725, %f723, %f724, %f722;
	ld.shared.f32 	%f726, [%r536+12];
	add.s32 	%r543, %r542, %r540;
	ld.shared.f32 	%f727, [%r543];
	fma.rn.f32 	%f772, %f726, %f727, %f725;
	add.s32 	%r590, %r590, 4;
$L__BB1_29:
	setp.eq.s32 	%p130, %r18, 0;
	@%p130 bra 	$L__BB1_34;
	setp.eq.s32 	%p131, %r18, 1;
	@%p131 bra 	$L__BB1_32;
	add.s32 	%r544, %r590, %r10;
	shl.b32 	%r545, %r544, 2;
	add.s32 	%r546, %r4, %r545;
	ld.shared.f32 	%f729, [%r546];
	mad.lo.s32 	%r547, %r590, %r145, %r587;
	shl.b32 	%r548, %r547, 2;
	add.s32 	%r549, %r3, %r548;
	ld.shared.f32 	%f730, [%r549];
	fma.rn.f32 	%f731, %f729, %f730, %f772;
	ld.shared.f32 	%f732, [%r546+4];
	shl.b32 	%r550, %r145, 2;
	add.s32 	%r551, %r549, %r550;
	ld.shared.f32 	%f733, [%r551];
	fma.rn.f32 	%f772, %f732, %f733, %f731;
	add.s32 	%r590, %r590, 2;
$L__BB1_32:
	setp.eq.s32 	%p132, %r24, 0;
	@%p132 bra 	$L__BB1_34;
	add.s32 	%r552, %r590, %r10;
	shl.b32 	%r553, %r552, 2;
	add.s32 	%r554, %r4, %r553;
	ld.shared.f32 	%f734, [%r554];
	mad.lo.s32 	%r555, %r590, %r145, %r587;
	shl.b32 	%r556, %r555, 2;
	add.s32 	%r557, %r3, %r556;
	ld.shared.f32 	%f735, [%r557];
	fma.rn.f32 	%f772, %f734, %f735, %f772;
$L__BB1_34:
	add.s32 	%r558, %r45, %r587;
	mul.wide.u32 	%rd336, %r558, 4;
	add.s64 	%rd337, %rd3, %rd336;
	ld.global.f32 	%f736, [%rd337];
	mul.f32 	%f737, %f12, %f736;
	fma.rn.f32 	%f738, %f13, %f772, %f737;
	mul.f32 	%f739, %f15, %f738;
	st.global.f32 	[%rd337], %f739;
	add.s32 	%r587, %r587, 1;
	setp.eq.s32 	%p133, %r587, %r145;
	@%p133 bra 	$L__BB1_57;
	bra.uni 	$L__BB1_23;
$L__BB1_35:
	setp.lt.u32 	%p88, %r11, 7;
	mul.lo.s32 	%r40, %r567, %r145;
	mov.f32 	%f751, 0f00000000;
	mov.b32 	%r572, 0;
	@%p88 bra 	$L__BB1_38;
	mov.f32 	%f751, 0f00000000;
	mov.b32 	%r568, 0;
$L__BB1_37:
	.pragma "nounroll";
	add.s32 	%r422, %r568, %r6;
	shl.b32 	%r423, %r422, 2;
	mov.u32 	%r424, smem;
	add.s32 	%r425, %r424, %r423;
	ld.shared.f32 	%f460, [%r425];
	add.s32 	%r426, %r568, %r40;
	shl.b32 	%r427, %r426, 2;
	add.s32 	%r428, %r2, %r427;
	ld.shared.f32 	%f461, [%r428];
	fma.rn.f32 	%f462, %f460, %f461, %f751;
	ld.shared.f32 	%f463, [%r425+4];
	ld.shared.f32 	%f464, [%r428+4];
	fma.rn.f32 	%f465, %f463, %f464, %f462;
	ld.shared.f32 	%f466, [%r425+8];
	ld.shared.f32 	%f467, [%r428+8];
	fma.rn.f32 	%f468, %f466, %f467, %f465;
	ld.shared.f32 	%f469, [%r425+12];
	ld.shared.f32 	%f470, [%r428+12];
	fma.rn.f32 	%f471, %f469, %f470, %f468;
	ld.shared.f32 	%f472, [%r425+16];
	ld.shared.f32 	%f473, [%r428+16];
	fma.rn.f32 	%f474, %f472, %f473, %f471;
	ld.shared.f32 	%f475, [%r425+20];
	ld.shared.f32 	%f476, [%r428+20];
	fma.rn.f32 	%f477, %f475, %f476, %f474;
	ld.shared.f32 	%f478, [%r425+24];
	ld.shared.f32 	%f479, [%r428+24];
	fma.rn.f32 	%f480, %f478, %f479, %f477;
	ld.shared.f32 	%f481, [%r425+28];
	ld.shared.f32 	%f482, [%r428+28];
	fma.rn.f32 	%f751, %f481, %f482, %f480;
	add.s32 	%r568, %r568, 8;
	setp.eq.s32 	%p89, %r568, %r26;
	mov.u32 	%r572, %r26;
	@%p89 bra 	$L__BB1_38;
	bra.uni 	$L__BB1_37;
$L__BB1_38:
	setp.eq.s32 	%p90, %r12, 0;
	@%p90 bra 	$L__BB1_46;
	setp.lt.u32 	%p91, %r13, 3;
	@%p91 bra 	$L__BB1_41;
	add.s32 	%r429, %r572, %r6;
	shl.b32 	%r430, %r429, 2;
	mov.u32 	%r431, smem;
	add.s32 	%r432, %r431, %r430;
	ld.shared.f32 	%f484, [%r432];
	add.s32 	%r433, %r572, %r40;
	shl.b32 	%r434, %r433, 2;
	add.s32 	%r435, %r2, %r434;
	ld.shared.f32 	%f485, [%r435];
	fma.rn.f32 	%f486, %f484, %f485, %f751;
	ld.shared.f32 	%f487, [%r432+4];
	ld.shared.f32 	%f488, [%r435+4];
	fma.rn.f32 	%f489, %f487, %f488, %f486;
	ld.shared.f32 	%f490, [%r432+8];
	ld.shared.f32 	%f491, [%r435+8];
	fma.rn.f32 	%f492, %f490, %f491, %f489;
	ld.shared.f32 	%f493, [%r432+12];
	ld.shared.f32 	%f494, [%r435+12];
	fma.rn.f32 	%f751, %f493, %f494, %f492;
	add.s32 	%r572, %r572, 4;
$L__BB1_41:
	setp.eq.s32 	%p92, %r14, 0;
	@%p92 bra 	$L__BB1_46;
	setp.eq.s32 	%p93, %r14, 1;
	@%p93 bra 	$L__BB1_44;
	add.s32 	%r436, %r572, %r6;
	shl.b32 	%r437, %r436, 2;
	mov.u32 	%r438, smem;
	add.s32 	%r439, %r438, %r437;
	ld.shared.f32 	%f496, [%r439];
	add.s32 	%r440, %r572, %r40;
	shl.b32 	%r441, %r440, 2;
	add.s32 	%r442, %r2, %r441;
	ld.shared.f32 	%f497, [%r442];
	fma.rn.f32 	%f498, %f496, %f497, %f751;
	ld.shared.f32 	%f499, [%r439+4];
	ld.shared.f32 	%f500, [%r442+4];
	fma.rn.f32 	%f751, %f499, %f500, %f498;
	add.s32 	%r572, %r572, 2;
$L__BB1_44:
	setp.eq.s32 	%p94, %r20, 0;
	@%p94 bra 	$L__BB1_46;
	add.s32 	%r443, %r572, %r6;
	shl.b32 	%r444, %r443, 2;
	mov.u32 	%r445, smem;
	add.s32 	%r446, %r445, %r444;
	ld.shared.f32 	%f501, [%r446];
	add.s32 	%r447, %r572, %r40;
	shl.b32 	%r448, %r447, 2;
	add.s32 	%r449, %r2, %r448;
	ld.shared.f32 	%f502, [%r449];
	fma.rn.f32 	%f751, %f501, %f502, %f751;
$L__BB1_46:
	mul.f32 	%f503, %f100, %f751;
	add.s32 	%r450, %r567, %r10;
	shl.b32 	%r451, %r450, 2;
	add.s32 	%r452, %r4, %r451;
	st.shared.f32 	[%r452], %f503;
	setp.gt.f32 	%p95, %f503, %f742;
	selp.f32 	%f742, %f503, %f742, %p95;
	add.s32 	%r567, %r567, 1;
	setp.eq.s32 	%p96, %r567, %r148;
	@%p96 bra 	$L__BB1_20;
	bra.uni 	$L__BB1_35;
$L__BB1_47:
	setp.eq.s32 	%p119, %r15, 0;
	@%p119 bra 	$L__BB1_57;
	add.s32 	%r501, %r15, -1;
	setp.lt.u32 	%p120, %r501, 7;
	@%p120 bra 	$L__BB1_50;
	add.s32 	%r502, %r45, %r575;
	mul.wide.u32 	%rd306, %r502, 4;
	add.s64 	%rd307, %rd3, %rd306;
	ld.global.f32 	%f640, [%rd307];
	mul.f32 	%f641, %f13, 0f00000000;
	fma.rn.f32 	%f642, %f12, %f640, %f641;
	mul.f32 	%f643, %f15, %f642;
	st.global.f32 	[%rd307], %f643;
	add.s32 	%r503, %r502, 1;
	mul.wide.u32 	%rd308, %r503, 4;
	add.s64 	%rd309, %rd3, %rd308;
	ld.global.f32 	%f644, [%rd309];
	fma.rn.f32 	%f645, %f12, %f644, %f641;
	mul.f32 	%f646, %f15, %f645;
	st.global.f32 	[%rd309], %f646;
	add.s32 	%r504, %r502, 2;
	mul.wide.u32 	%rd310, %r504, 4;
	add.s64 	%rd311, %rd3, %rd310;
	ld.global.f32 	%f647, [%rd311];
	fma.rn.f32 	%f648, %f12, %f647, %f641;
	mul.f32 	%f649, %f15, %f648;
	st.global.f32 	[%rd311], %f649;
	add.s32 	%r505, %r502, 3;
	mul.wide.u32 	%rd312, %r505, 4;
	add.s64 	%rd313, %rd3, %rd312;
	ld.global.f32 	%f650, [%rd313];
	fma.rn.f32 	%f651, %f12, %f650, %f641;
	mul.f32 	%f652, %f15, %f651;
	st.global.f32 	[%rd313], %f652;
	add.s32 	%r506, %r502, 4;
	mul.wide.u32 	%rd314, %r506, 4;
	add.s64 	%rd315, %rd3, %rd314;
	ld.global.f32 	%f653, [%rd315];
	fma.rn.f32 	%f654, %f12, %f653, %f641;
	mul.f32 	%f655, %f15, %f654;
	st.global.f32 	[%rd315], %f655;
	add.s32 	%r507, %r502, 5;
	mul.wide.u32 	%rd316, %r507, 4;
	add.s64 	%rd317, %rd3, %rd316;
	ld.global.f32 	%f656, [%rd317];
	fma.rn.f32 	%f657, %f12, %f656, %f641;
	mul.f32 	%f658, %f15, %f657;
	st.global.f32 	[%rd317], %f658;
	add.s32 	%r508, %r502, 6;
	mul.wide.u32 	%rd318, %r508, 4;
	add.s64 	%rd319, %rd3, %rd318;
	ld.global.f32 	%f659, [%rd319];
	fma.rn.f32 	%f660, %f12, %f659, %f641;
	mul.f32 	%f661, %f15, %f660;
	st.global.f32 	[%rd319], %f661;
	add.s32 	%r509, %r502, 7;
	mul.wide.u32 	%rd320, %r509, 4;
	add.s64 	%rd321, %rd3, %rd320;
	ld.global.f32 	%f662, [%rd321];
	fma.rn.f32 	%f663, %f12, %f662, %f641;
	mul.f32 	%f664, %f15, %f663;
	st.global.f32 	[%rd321], %f664;
	add.s32 	%r575, %r575, 8;
$L__BB1_50:
	setp.eq.s32 	%p121, %r12, 0;
	@%p121 bra 	$L__BB1_57;
	setp.lt.u32 	%p122, %r13, 3;
	@%p122 bra 	$L__BB1_53;
	add.s32 	%r510, %r45, %r575;
	mul.wide.u32 	%rd322, %r510, 4;
	add.s64 	%rd323, %rd3, %rd322;
	ld.global.f32 	%f665, [%rd323];
	mul.f32 	%f666, %f12, %f665;
	fma.rn.f32 	%f667, %f13, 0f00000000, %f666;
	mul.f32 	%f668, %f15, %f667;
	st.global.f32 	[%rd323], %f668;
	add.s32 	%r511, %r510, 1;
	mul.wide.u32 	%rd324, %r511, 4;
	add.s64 	%rd325, %rd3, %rd324;
	ld.global.f32 	%f669, [%rd325];
	mul.f32 	%f670, %f12, %f669;
	fma.rn.f32 	%f671, %f13, 0f00000000, %f670;
	mul.f32 	%f672, %f15, %f671;
	st.global.f32 	[%rd325], %f672;
	add.s32 	%r512, %r510, 2;
	mul.wide.u32 	%rd326, %r512, 4;
	add.s64 	%rd327, %rd3, %rd326;
	ld.global.f32 	%f673, [%rd327];
	mul.f32 	%f674, %f12, %f673;
	fma.rn.f32 	%f675, %f13, 0f00000000, %f674;
	mul.f32 	%f676, %f15, %f675;
	st.global.f32 	[%rd327], %f676;
	add.s32 	%r513, %r510, 3;
	mul.wide.u32 	%rd328, %r513, 4;
	add.s64 	%rd329, %rd3, %rd328;
	ld.global.f32 	%f677, [%rd329];
	mul.f32 	%f678, %f12, %f677;
	fma.rn.f32 	%f679, %f13, 0f00000000, %f678;
	mul.f32 	%f680, %f15, %f679;
	st.global.f32 	[%rd329], %f680;
	add.s32 	%r575, %r575, 4;
$L__BB1_53:
	setp.eq.s32 	%p123, %r14, 0;
	@%p123 bra 	$L__BB1_57;
	setp.eq.s32 	%p124, %r14, 1;
	add.s32 	%r60, %r45, %r575;
	mul.wide.u32 	%rd330, %r60, 4;
	add.s64 	%rd331, %rd3, %rd330;
	ld.global.f32 	%f681, [%rd331];
	mul.f32 	%f27, %f13, 0f00000000;
	fma.rn.f32 	%f682, %f12, %f681, %f27;
	mul.f32 	%f683, %f15, %f682;
	st.global.f32 	[%rd331], %f683;
	@%p124 bra 	$L__BB1_57;
	setp.eq.s32 	%p125, %r14, 2;
	add.s32 	%r514, %r60, 1;
	mul.wide.u32 	%rd332, %r514, 4;
	add.s64 	%rd333, %rd3, %rd332;
	ld.global.f32 	%f684, [%rd333];
	fma.rn.f32 	%f685, %f12, %f684, %f27;
	mul.f32 	%f686, %f15, %f685;
	st.global.f32 	[%rd333], %f686;
	@%p125 bra 	$L__BB1_57;
	add.s32 	%r515, %r60, 2;
	mul.wide.u32 	%rd334, %r515, 4;
	add.s64 	%rd335, %rd3, %rd334;
	ld.global.f32 	%f687, [%rd335];
	fma.rn.f32 	%f688, %f12, %f687, %f27;
	mul.f32 	%f689, %f15, %f688;
	st.global.f32 	[%rd335], %f689;
$L__BB1_57:
	st.global.f32 	[%rd7], %f11;
	st.global.f32 	[%rd8], %f14;
$L__BB1_58:
	add.s32 	%r565, %r565, 1;
	setp.eq.s32 	%p134, %r565, %r147;
	@%p134 bra 	$L__BB1_185;
	bra.uni 	$L__BB1_17;
$L__BB1_59:
	setp.lt.u32 	%p109, %r16, 7;
	mov.f32 	%f744, 0f00000000;
	mov.b32 	%r578, 0;
	@%p109 bra 	$L__BB1_62;
	mov.f32 	%f744, 0f00000000;
	mov.b32 	%r569, 0;
$L__BB1_61:
	.pragma "nounroll";
	add.s32 	%r470, %r569, %r10;
	shl.b32 	%r471, %r470, 2;
	add.s32 	%r472, %r4, %r471;
	ld.shared.f32 	%f513, [%r472];
	sub.f32 	%f514, %f513, %f742;
	mul.f32 	%f515, %f514, 0f3FB8AA3B;
	ex2.approx.f32 	%f516, %f515;
	st.shared.f32 	[%r472], %f516;
	add.f32 	%f517, %f744, %f516;
	ld.shared.f32 	%f518, [%r472+4];
	sub.f32 	%f519, %f518, %f742;
	mul.f32 	%f520, %f519, 0f3FB8AA3B;
	ex2.approx.f32 	%f521, %f520;
	st.shared.f32 	[%r472+4], %f521;
	add.f32 	%f522, %f517, %f521;
	ld.shared.f32 	%f523, [%r472+8];
	sub.f32 	%f524, %f523, %f742;
	mul.f32 	%f525, %f524, 0f3FB8AA3B;
	ex2.approx.f32 	%f526, %f525;
	st.shared.f32 	[%r472+8], %f526;
	add.f32 	%f527, %f522, %f526;
	ld.shared.f32 	%f528, [%r472+12];
	sub.f32 	%f529, %f528, %f742;
	mul.f32 	%f530, %f529, 0f3FB8AA3B;
	ex2.approx.f32 	%f531, %f530;
	st.shared.f32 	[%r472+12], %f531;
	add.f32 	%f532, %f527, %f531;
	ld.shared.f32 	%f533, [%r472+16];
	sub.f32 	%f534, %f533, %f742;
	mul.f32 	%f535, %f534, 0f3FB8AA3B;
	ex2.approx.f32 	%f536, %f535;
	st.shared.f32 	[%r472+16], %f536;
	add.f32 	%f537, %f532, %f536;
	ld.shared.f32 	%f538, [%r472+20];
	sub.f32 	%f539, %f538, %f742;
	mul.f32 	%f540, %f539, 0f3FB8AA3B;
	ex2.approx.f32 	%f541, %f540;
	st.shared.f32 	[%r472+20], %f541;
	add.f32 	%f542, %f537, %f541;
	ld.shared.f32 	%f543, [%r472+24];
	sub.f32 	%f544, %f543, %f742;
	mul.f32 	%f545, %f544, 0f3FB8AA3B;
	ex2.approx.f32 	%f546, %f545;
	st.shared.f32 	[%r472+24], %f546;
	add.f32 	%f547, %f542, %f546;
	ld.shared.f32 	%f548, [%r472+28];
	sub.f32 	%f549, %f548, %f742;
	mul.f32 	%f550, %f549, 0f3FB8AA3B;
	ex2.approx.f32 	%f551, %f550;
	st.shared.f32 	[%r472+28], %f551;
	add.f32 	%f744, %f547, %f551;
	add.s32 	%r569, %r569, 8;
	setp.eq.s32 	%p110, %r569, %r23;
	mov.u32 	%r578, %r23;
	@%p110 bra 	$L__BB1_62;
	bra.uni 	$L__BB1_61;
$L__BB1_62:
	setp.eq.s32 	%p111, %r17, 0;
	@%p111 bra 	$L__BB1_21;
	add.s32 	%r473, %r17, -1;
	setp.lt.u32 	%p112, %r473, 3;
	@%p112 bra 	$L__BB1_65;
	add.s32 	%r474, %r578, %r10;
	shl.b32 	%r475, %r474, 2;
	add.s32 	%r476, %r4, %r475;
	ld.shared.f32 	%f553, [%r476];
	sub.f32 	%f554, %f553, %f742;
	mul.f32 	%f555, %f554, 0f3FB8AA3B;
	ex2.approx.f32 	%f556, %f555;
	st.shared.f32 	[%r476], %f556;
	add.f32 	%f557, %f744, %f556;
	ld.shared.f32 	%f558, [%r476+4];
	sub.f32 	%f559, %f558, %f742;
	mul.f32 	%f560, %f559, 0f3FB8AA3B;
	ex2.approx.f32 	%f561, %f560;
	st.shared.f32 	[%r476+4], %f561;
	add.f32 	%f562, %f557, %f561;
	ld.shared.f32 	%f563, [%r476+8];
	sub.f32 	%f564, %f563, %f742;
	mul.f32 	%f565, %f564, 0f3FB8AA3B;
	ex2.approx.f32 	%f566, %f565;
	st.shared.f32 	[%r476+8], %f566;
	add.f32 	%f567, %f562, %f566;
	ld.shared.f32 	%f568, [%r476+12];
	sub.f32 	%f569, %f568, %f742;
	mul.f32 	%f570, %f569, 0f3FB8AA3B;
	ex2.approx.f32 	%f571, %f570;
	st.shared.f32 	[%r476+12], %f571;
	add.f32 	%f744, %f567, %f571;
	add.s32 	%r578, %r578, 4;
$L__BB1_65:
	setp.eq.s32 	%p113, %r18, 0;
	@%p113 bra 	$L__BB1_21;
	setp.eq.s32 	%p114, %r18, 1;
	@%p114 bra 	$L__BB1_68;
	add.s32 	%r477, %r578, %r10;
	shl.b32 	%r478, %r477, 2;
	add.s32 	%r479, %r4, %r478;
	ld.shared.f32 	%f573, [%r479];
	sub.f32 	%f574, %f573, %f742;
	mul.f32 	%f575, %f574, 0f3FB8AA3B;
	ex2.approx.f32 	%f576, %f575;
	st.shared.f32 	[%r479], %f576;
	add.f32 	%f577, %f744, %f576;
	ld.shared.f32 	%f578, [%r479+4];
	sub.f32 	%f579, %f578, %f742;
	mul.f32 	%f580, %f579, 0f3FB8AA3B;
	ex2.approx.f32 	%f581, %f580;
	st.shared.f32 	[%r479+4], %f581;
	add.f32 	%f744, %f577, %f581;
	add.s32 	%r578, %r578, 2;
$L__BB1_68:
	setp.eq.s32 	%p115, %r24, 0;
	@%p115 bra 	$L__BB1_21;
	add.s32 	%r480, %r578, %r10;
	shl.b32 	%r481, %r480, 2;
	add.s32 	%r482, %r4, %r481;
	ld.shared.f32 	%f582, [%r482];
	sub.f32 	%f583, %f582, %f742;
	mul.f32 	%f584, %f583, 0f3FB8AA3B;
	ex2.approx.f32 	%f585, %f584;
	st.shared.f32 	[%r482], %f585;
	add.f32 	%f744, %f744, %f585;
	bra.uni 	$L__BB1_21;
$L__BB1_70:
	@%p5 bra 	$L__BB1_85;
	mov.f32 	%f742, 0fFF800000;
	mov.b32 	%r567, 0;
	bra.uni 	$L__BB1_35;
$L__BB1_72:
	setp.lt.u32 	%p77, %r11, 15;
	mad.lo.s32 	%r66, %r565, %r1, %r8;
	mov.b32 	%r581, 0;
	@%p77 bra 	$L__BB1_75;
	mov.b32 	%r566, 0;
$L__BB1_74:
	.pragma "nounroll";
	add.s32 	%r372, %r66, %r566;
	mul.wide.u32 	%rd211, %r372, 4;
	add.s64 	%rd212, %rd2, %rd211;
	ld.global.f32 	%f424, [%rd212];
	add.s32 	%r373, %r566, %r6;
	shl.b32 	%r374, %r373, 2;
	mov.u32 	%r375, smem;
	add.s32 	%r376, %r375, %r374;
	st.shared.f32 	[%r376], %f424;
	add.s32 	%r377, %r372, 1;
	mul.wide.u32 	%rd213, %r377, 4;
	add.s64 	%rd214, %rd2, %rd213;
	ld.global.f32 	%f425, [%rd214];
	st.shared.f32 	[%r376+4], %f425;
	add.s32 	%r378, %r372, 2;
	mul.wide.u32 	%rd215, %r378, 4;
	add.s64 	%rd216, %rd2, %rd215;
	ld.global.f32 	%f426, [%rd216];
	st.shared.f32 	[%r376+8], %f426;
	add.s32 	%r379, %r372, 3;
	mul.wide.u32 	%rd217, %r379, 4;
	add.s64 	%rd218, %rd2, %rd217;
	ld.global.f32 	%f427, [%rd218];
	st.shared.f32 	[%r376+12], %f427;
	add.s32 	%r380, %r372, 4;
	mul.wide.u32 	%rd219, %r380, 4;
	add.s64 	%rd220, %rd2, %rd219;
	ld.global.f32 	%f428, [%rd220];
	st.shared.f32 	[%r376+16], %f428;
	add.s32 	%r381, %r372, 5;
	mul.wide.u32 	%rd221, %r381, 4;
	add.s64 	%rd222, %rd2, %rd221;
	ld.global.f32 	%f429, [%rd222];
	st.shared.f32 	[%r376+20], %f429;
	add.s32 	%r382, %r372, 6;
	mul.wide.u32 	%rd223, %r382, 4;
	add.s64 	%rd224, %rd2, %rd223;
	ld.global.f32 	%f430, [%rd224];
	st.shared.f32 	[%r376+24], %f430;
	add.s32 	%r383, %r372, 7;
	mul.wide.u32 	%rd225, %r383, 4;
	add.s64 	%rd226, %rd2, %rd225;
	ld.global.f32 	%f431, [%rd226];
	st.shared.f32 	[%r376+28], %f431;
	add.s32 	%r384, %r372, 8;
	mul.wide.u32 	%rd227, %r384, 4;
	add.s64 	%rd228, %rd2, %rd227;
	ld.global.f32 	%f432, [%rd228];
	st.shared.f32 	[%r376+32], %f432;
	add.s32 	%r385, %r372, 9;
	mul.wide.u32 	%rd229, %r385, 4;
	add.s64 	%rd230, %rd2, %rd229;
	ld.global.f32 	%f433, [%rd230];
	st.shared.f32 	[%r376+36], %f433;
	add.s32 	%r386, %r372, 10;
	mul.wide.u32 	%rd231, %r386, 4;
	add.s64 	%rd232, %rd2, %rd231;
	ld.global.f32 	%f434, [%rd232];
	st.shared.f32 	[%r376+40], %f434;
	add.s32 	%r387, %r372, 11;
	mul.wide.u32 	%rd233, %r387, 4;
	add.s64 	%rd234, %rd2, %rd233;
	ld.global.f32 	%f435, [%rd234];
	st.shared.f32 	[%r376+44], %f435;
	add.s32 	%r388, %r372, 12;
	mul.wide.u32 	%rd235, %r388, 4;
	add.s64 	%rd236, %rd2, %rd235;
	ld.global.f32 	%f436, [%rd236];
	st.shared.f32 	[%r376+48], %f436;
	add.s32 	%r389, %r372, 13;
	mul.wide.u32 	%rd237, %r389, 4;
	add.s64 	%rd238, %rd2, %rd237;
	ld.global.f32 	%f437, [%rd238];
	st.shared.f32 	[%r376+52], %f437;
	add.s32 	%r390, %r372, 14;
	mul.wide.u32 	%rd239, %r390, 4;
	add.s64 	%rd240, %rd2, %rd239;
	ld.global.f32 	%f438, [%rd240];
	st.shared.f32 	[%r376+56], %f438;
	add.s32 	%r391, %r372, 15;
	mul.wide.u32 	%rd241, %r391, 4;
	add.s64 	%rd242, %rd2, %rd241;
	ld.global.f32 	%f439, [%rd242];
	st.shared.f32 	[%r376+60], %f439;
	add.s32 	%r566, %r566, 16;
	setp.eq.s32 	%p78, %r566, %r25;
	mov.u32 	%r581, %r25;
	@%p78 bra 	$L__BB1_75;
	bra.uni 	$L__BB1_74;
$L__BB1_75:
	setp.eq.s32 	%p79, %r15, 0;
	@%p79 bra 	$L__BB1_19;
	add.s32 	%r392, %r15, -1;
	setp.lt.u32 	%p80, %r392, 7;
	@%p80 bra 	$L__BB1_78;
	add.s32 	%r393, %r66, %r581;
	mul.wide.u32 	%rd243, %r393, 4;
	add.s64 	%rd244, %rd2, %rd243;
	ld.global.f32 	%f440, [%rd244];
	add.s32 	%r394, %r581, %r6;
	shl.b32 	%r395, %r394, 2;
	mov.u32 	%r396, smem;
	add.s32 	%r397, %r396, %r395;
	st.shared.f32 	[%r397], %f440;
	add.s32 	%r398, %r393, 1;
	mul.wide.u32 	%rd245, %r398, 4;
	add.s64 	%rd246, %rd2, %rd245;
	ld.global.f32 	%f441, [%rd246];
	st.shared.f32 	[%r397+4], %f441;
	add.s32 	%r399, %r393, 2;
	mul.wide.u32 	%rd247, %r399, 4;
	add.s64 	%rd248, %rd2, %rd247;
	ld.global.f32 	%f442, [%rd248];
	st.shared.f32 	[%r397+8], %f442;
	add.s32 	%r400, %r393, 3;
	mul.wide.u32 	%rd249, %r400, 4;
	add.s64 	%rd250, %rd2, %rd249;
	ld.global.f32 	%f443, [%rd250];
	st.shared.f32 	[%r397+12], %f443;
	add.s32 	%r401, %r393, 4;
	mul.wide.u32 	%rd251, %r401, 4;
	add.s64 	%rd252, %rd2, %rd251;
	ld.global.f32 	%f444, [%rd252];
	st.shared.f32 	[%r397+16], %f444;
	add.s32 	%r402, %r393, 5;
	mul.wide.u32 	%rd253, %r402, 4;
	add.s64 	%rd254, %rd2, %rd253;
	ld.global.f32 	%f445, [%rd254];
	st.shared.f32 	[%r397+20], %f445;
	add.s32 	%r403, %r393, 6;
	mul.wide.u32 	%rd255, %r403, 4;
	add.s64 	%rd256, %rd2, %rd255;
	ld.global.f32 	%f446, [%rd256];
	st.shared.f32 	[%r397+24], %f446;
	add.s32 	%r404, %r393, 7;
	mul.wide.u32 	%rd257, %r404, 4;
	add.s64 	%rd258, %rd2, %rd257;
	ld.global.f32 	%f447, [%rd258];
	st.shared.f32 	[%r397+28], %f447;
	add.s32 	%r581, %r581, 8;
$L__BB1_78:
	setp.eq.s32 	%p81, %r12, 0;
	@%p81 bra 	$L__BB1_19;
	setp.lt.u32 	%p82, %r13, 3;
	@%p82 bra 	$L__BB1_81;
	add.s32 	%r405, %r66, %r581;
	mul.wide.u32 	%rd259, %r405, 4;
	add.s64 	%rd260, %rd2, %rd259;
	ld.global.f32 	%f448, [%rd260];
	add.s32 	%r406, %r581, %r6;
	shl.b32 	%r407, %r406, 2;
	mov.u32 	%r408, smem;
	add.s32 	%r409, %r408, %r407;
	st.shared.f32 	[%r409], %f448;
	add.s32 	%r410, %r405, 1;
	mul.wide.u32 	%rd261, %r410, 4;
	add.s64 	%rd262, %rd2, %rd261;
	ld.global.f32 	%f449, [%rd262];
	st.shared.f32 	[%r409+4], %f449;
	add.s32 	%r411, %r405, 2;
	mul.wide.u32 	%rd263, %r411, 4;
	add.s64 	%rd264, %rd2, %rd263;
	ld.global.f32 	%f450, [%rd264];
	st.shared.f32 	[%r409+8], %f450;
	add.s32 	%r412, %r405, 3;
	mul.wide.u32 	%rd265, %r412, 4;
	add.s64 	%rd266, %rd2, %rd265;
	ld.global.f32 	%f451, [%rd266];
	st.shared.f32 	[%r409+12], %f451;
	add.s32 	%r581, %r581, 4;
$L__BB1_81:
	setp.eq.s32 	%p83, %r14, 0;
	@%p83 bra 	$L__BB1_19;
	setp.eq.s32 	%p84, %r14, 1;
	add.s32 	%r72, %r66, %r581;
	mul.wide.u32 	%rd267, %r72, 4;
	add.s64 	%rd268, %rd2, %rd267;
	ld.global.f32 	%f452, [%rd268];
	add.s32 	%r413, %r581, %r6;
	shl.b32 	%r414, %r413, 2;
	mov.u32 	%r415, smem;
	add.s32 	%r73, %r415, %r414;
	st.shared.f32 	[%r73], %f452;
	@%p84 bra 	$L__BB1_19;
	setp.eq.s32 	%p85, %r14, 2;
	add.s32 	%r416, %r72, 1;
	mul.wide.u32 	%rd269, %r416, 4;
	add.s64 	%rd270, %rd2, %rd269;
	ld.global.f32 	%f453, [%rd270];
	st.shared.f32 	[%r73+4], %f453;
	@%p85 bra 	$L__BB1_19;
	add.s32 	%r417, %r72, 2;
	mul.wide.u32 	%rd271, %r417, 4;
	add.s64 	%rd272, %rd2, %rd271;
	ld.global.f32 	%f454, [%rd272];
	st.shared.f32 	[%r73+8], %f454;
	bra.uni 	$L__BB1_19;
$L__BB1_85:
	setp.lt.u32 	%p97, %r16, 7;
	mov.f32 	%f742, 0fFF800000;
	mov.b32 	%r585, 0;
	@%p97 bra 	$L__BB1_88;
	mov.f32 	%f742, 0fFF800000;
	mov.b32 	%r583, 0;
$L__BB1_87:
	.pragma "nounroll";
	add.s32 	%r455, %r583, %r10;
	shl.b32 	%r456, %r455, 2;
	add.s32 	%r457, %r4, %r456;
	st.shared.f32 	[%r457], %f1;
	setp.gt.f32 	%p98, %f1, %f742;
	selp.f32 	%f742, %f1, %f742, %p98;
	st.shared.f32 	[%r457+4], %f1;
	st.shared.f32 	[%r457+8], %f1;
	st.shared.f32 	[%r457+12], %f1;
	st.shared.f32 	[%r457+16], %f1;
	st.shared.f32 	[%r457+20], %f1;
	st.shared.f32 	[%r457+24], %f1;
	st.shared.f32 	[%r457+28], %f1;
	add.s32 	%r583, %r583, 8;
	setp.ne.s32 	%p99, %r583, %r23;
	mov.u32 	%r585, %r23;
	@%p99 bra 	$L__BB1_87;
$L__BB1_88:
	setp.eq.s32 	%p100, %r17, 0;
	@%p100 bra 	$L__BB1_20;
	add.s32 	%r458, %r17, -1;
	setp.lt.u32 	%p101, %r458, 3;
	@%p101 bra 	$L__BB1_91;
	add.s32 	%r459, %r585, %r10;
	shl.b32 	%r460, %r459, 2;
	add.s32 	%r461, %r4, %r460;
	st.shared.f32 	[%r461], %f1;
	setp.gt.f32 	%p102, %f1, %f742;
	selp.f32 	%f742, %f1, %f742, %p102;
	st.shared.f32 	[%r461+4], %f1;
	st.shared.f32 	[%r461+8], %f1;
	st.shared.f32 	[%r461+12], %f1;
	add.s32 	%r585, %r585, 4;
$L__BB1_91:
	setp.eq.s32 	%p103, %r18, 0;
	@%p103 bra 	$L__BB1_20;
	setp.eq.s32 	%p104, %r18, 1;
	@%p104 bra 	$L__BB1_94;
	add.s32 	%r462, %r585, %r10;
	shl.b32 	%r463, %r462, 2;
	add.s32 	%r464, %r4, %r463;
	st.shared.f32 	[%r464], %f1;
	setp.gt.f32 	%p105, %f1, %f742;
	selp.f32 	%f742, %f1, %f742, %p105;
	st.shared.f32 	[%r464+4], %f1;
	add.s32 	%r585, %r585, 2;
$L__BB1_94:
	setp.eq.s32 	%p106, %r24, 0;
	@%p106 bra 	$L__BB1_20;
	add.s32 	%r465, %r585, %r10;
	shl.b32 	%r466, %r465, 2;
	add.s32 	%r467, %r4, %r466;
	st.shared.f32 	[%r467], %f1;
	setp.gt.f32 	%p107, %f1, %f742;
	selp.f32 	%f742, %f1, %f742, %p107;
	bra.uni 	$L__BB1_20;
$L__BB1_96:
	setp.lt.u32 	%p117, %r11, 15;
	mov.b32 	%r575, 0;
	@%p117 bra 	$L__BB1_47;
	mov.b32 	%r570, 0;
$L__BB1_98:
	.pragma "nounroll";
	add.s32 	%r485, %r45, %r570;
	mul.wide.u32 	%rd274, %r485, 4;
	add.s64 	%rd275, %rd3, %rd274;
	ld.global.f32 	%f591, [%rd275];
	mul.f32 	%f592, %f13, 0f00000000;
	fma.rn.f32 	%f593, %f12, %f591, %f592;
	mul.f32 	%f594, %f15, %f593;
	st.global.f32 	[%rd275], %f594;
	add.s32 	%r486, %r485, 1;
	mul.wide.u32 	%rd276, %r486, 4;
	add.s64 	%rd277, %rd3, %rd276;
	ld.global.f32 	%f595, [%rd277];
	fma.rn.f32 	%f596, %f12, %f595, %f592;
	mul.f32 	%f597, %f15, %f596;
	st.global.f32 	[%rd277], %f597;
	add.s32 	%r487, %r485, 2;
	mul.wide.u32 	%rd278, %r487, 4;
	add.s64 	%rd279, %rd3, %rd278;
	ld.global.f32 	%f598, [%rd279];
	fma.rn.f32 	%f599, %f12, %f598, %f592;
	mul.f32 	%f600, %f15, %f599;
	st.global.f32 	[%rd279], %f600;
	add.s32 	%r488, %r485, 3;
	mul.wide.u32 	%rd280, %r488, 4;
	add.s64 	%rd281, %rd3, %rd280;
	ld.global.f32 	%f601, [%rd281];
	fma.rn.f32 	%f602, %f12, %f601, %f592;
	mul.f32 	%f603, %f15, %f602;
	st.global.f32 	[%rd281], %f603;
	add.s32 	%r489, %r485, 4;
	mul.wide.u32 	%rd282, %r489, 4;
	add.s64 	%rd283, %rd3, %rd282;
	ld.global.f32 	%f604, [%rd283];
	fma.rn.f32 	%f605, %f12, %f604, %f592;
	mul.f32 	%f606, %f15, %f605;
	st.global.f32 	[%rd283], %f606;
	add.s32 	%r490, %r485, 5;
	mul.wide.u32 	%rd284, %r490, 4;
	add.s64 	%rd285, %rd3, %rd284;
	ld.global.f32 	%f607, [%rd285];
	fma.rn.f32 	%f608, %f12, %f607, %f592;
	mul.f32 	%f609, %f15, %f608;
	st.global.f32 	[%rd285], %f609;
	add.s32 	%r491, %r485, 6;
	mul.wide.u32 	%rd286, %r491, 4;
	add.s64 	%rd287, %rd3, %rd286;
	ld.global.f32 	%f610, [%rd287];
	fma.rn.f32 	%f611, %f12, %f610, %f592;
	mul.f32 	%f612, %f15, %f611;
	st.global.f32 	[%rd287], %f612;
	add.s32 	%r492, %r485, 7;
	mul.wide.u32 	%rd288, %r492, 4;
	add.s64 	%rd289, %rd3, %rd288;
	ld.global.f32 	%f613, [%rd289];
	fma.rn.f32 	%f614, %f12, %f613, %f592;
	mul.f32 	%f615, %f15, %f614;
	st.global.f32 	[%rd289], %f615;
	add.s32 	%r493, %r485, 8;
	mul.wide.u32 	%rd290, %r493, 4;
	add.s64 	%rd291, %rd3, %rd290;
	ld.global.f32 	%f616, [%rd291];
	fma.rn.f32 	%f617, %f12, %f616, %f592;
	mul.f32 	%f618, %f15, %f617;
	st.global.f32 	[%rd291], %f618;
	add.s32 	%r494, %r485, 9;
	mul.wide.u32 	%rd292, %r494, 4;
	add.s64 	%rd293, %rd3, %rd292;
	ld.global.f32 	%f619, [%rd293];
	fma.rn.f32 	%f620, %f12, %f619, %f592;
	mul.f32 	%f621, %f15, %f620;
	st.global.f32 	[%rd293], %f621;
	add.s32 	%r495, %r485, 10;
	mul.wide.u32 	%rd294, %r495, 4;
	add.s64 	%rd295, %rd3, %rd294;
	ld.global.f32 	%f622, [%rd295];
	fma.rn.f32 	%f623, %f12, %f622, %f592;
	mul.f32 	%f624, %f15, %f623;
	st.global.f32 	[%rd295], %f624;
	add.s32 	%r496, %r485, 11;
	mul.wide.u32 	%rd296, %r496, 4;
	add.s64 	%rd297, %rd3, %rd296;
	ld.global.f32 	%f625, [%rd297];
	fma.rn.f32 	%f626, %f12, %f625, %f592;
	mul.f32 	%f627, %f15, %f626;
	st.global.f32 	[%rd297], %f627;
	add.s32 	%r497, %r485, 12;
	mul.wide.u32 	%rd298, %r497, 4;
	add.s64 	%rd299, %rd3, %rd298;
	ld.global.f32 	%f628, [%rd299];
	fma.rn.f32 	%f629, %f12, %f628, %f592;
	mul.f32 	%f630, %f15, %f629;
	st.global.f32 	[%rd299], %f630;
	add.s32 	%r498, %r485, 13;
	mul.wide.u32 	%rd300, %r498, 4;
	add.s64 	%rd301, %rd3, %rd300;
	ld.global.f32 	%f631, [%rd301];
	fma.rn.f32 	%f632, %f12, %f631, %f592;
	mul.f32 	%f633, %f15, %f632;
	st.global.f32 	[%rd301], %f633;
	add.s32 	%r499, %r485, 14;
	mul.wide.u32 	%rd302, %r499, 4;
	add.s64 	%rd303, %rd3, %rd302;
	ld.global.f32 	%f634, [%rd303];
	fma.rn.f32 	%f635, %f12, %f634, %f592;
	mul.f32 	%f636, %f15, %f635;
	st.global.f32 	[%rd303], %f636;
	add.s32 	%r500, %r485, 15;
	mul.wide.u32 	%rd304, %r500, 4;
	add.s64 	%rd305, %rd3, %rd304;
	ld.global.f32 	%f637, [%rd305];
	fma.rn.f32 	%f638, %f12, %f637, %f592;
	mul.f32 	%f639, %f15, %f638;
	st.global.f32 	[%rd305], %f639;
	add.s32 	%r570, %r570, 16;
	setp.eq.s32 	%p118, %r570, %r25;
	mov.u32 	%r575, %r25;
	@%p118 bra 	$L__BB1_47;
	bra.uni 	$L__BB1_98;
$L__BB1_99:
	setp.lt.s32 	%p15, %r148, 1;
	@%p15 bra 	$L__BB1_154;
	mov.b32 	%r592, 0;
$L__BB1_101:
	@%p3 bra 	$L__BB1_122;
	@%p5 bra 	$L__BB1_103;
	bra.uni 	$L__BB1_130;
$L__BB1_103:
	mad.lo.s32 	%r304, %r592, %r149, %r9;
	mul.wide.u32 	%rd210, %r304, 4;
	add.s64 	%rd9, %rd5, %rd210;
	ld.global.f32 	%f60, [%rd9];
	add.s64 	%rd10, %rd4, %rd210;
	ld.global.f32 	%f61, [%rd10];
	@%p5 bra 	$L__BB1_143;
	mov.f32 	%f790, 0fFF800000;
	mov.b32 	%r594, 0;
$L__BB1_105:
	setp.lt.u32 	%p47, %r11, 7;
	mul.lo.s32 	%r94, %r594, %r145;
	mov.f32 	%f783, 0f00000000;
	mov.b32 	%r598, 0;
	@%p47 bra 	$L__BB1_108;
	mov.f32 	%f783, 0f00000000;
	mov.b32 	%r595, 0;
$L__BB1_107:
	.pragma "nounroll";
	add.s32 	%r308, %r595, %r6;
	shl.b32 	%r309, %r308, 2;
	mov.u32 	%r310, smem;
	add.s32 	%r311, %r310, %r309;
	ld.shared.f32 	%f290, [%r311];
	add.s32 	%r312, %r595, %r94;
	shl.b32 	%r313, %r312, 2;
	add.s32 	%r314, %r2, %r313;
	ld.shared.f32 	%f291, [%r314];
	fma.rn.f32 	%f292, %f290, %f291, %f783;
	ld.shared.f32 	%f293, [%r311+4];
	ld.shared.f32 	%f294, [%r314+4];
	fma.rn.f32 	%f295, %f293, %f294, %f292;
	ld.shared.f32 	%f296, [%r311+8];
	ld.shared.f32 	%f297, [%r314+8];
	fma.rn.f32 	%f298, %f296, %f297, %f295;
	ld.shared.f32 	%f299, [%r311+12];
	ld.shared.f32 	%f300, [%r314+12];
	fma.rn.f32 	%f301, %f299, %f300, %f298;
	ld.shared.f32 	%f302, [%r311+16];
	ld.shared.f32 	%f303, [%r314+16];
	fma.rn.f32 	%f304, %f302, %f303, %f301;
	ld.shared.f32 	%f305, [%r311+20];
	ld.shared.f32 	%f306, [%r314+20];
	fma.rn.f32 	%f307, %f305, %f306, %f304;
	ld.shared.f32 	%f308, [%r311+24];
	ld.shared.f32 	%f309, [%r314+24];
	fma.rn.f32 	%f310, %f308, %f309, %f307;
	ld.shared.f32 	%f311, [%r311+28];
	ld.shared.f32 	%f312, [%r314+28];
	fma.rn.f32 	%f783, %f311, %f312, %f310;
	add.s32 	%r595, %r595, 8;
	setp.eq.s32 	%p48, %r595, %r19;
	mov.u32 	%r598, %r19;
	@%p48 bra 	$L__BB1_108;
	bra.uni 	$L__BB1_107;
$L__BB1_108:
	setp.eq.s32 	%p49, %r12, 0;
	@%p49 bra 	$L__BB1_116;
	setp.lt.u32 	%p50, %r13, 3;
	@%p50 bra 	$L__BB1_111;
	add.s32 	%r315, %r598, %r6;
	shl.b32 	%r316, %r315, 2;
	mov.u32 	%r317, smem;
	add.s32 	%r318, %r317, %r316;
	ld.shared.f32 	%f314, [%r318];
	add.s32 	%r319, %r598, %r94;
	shl.b32 	%r320, %r319, 2;
	add.s32 	%r321, %r2, %r320;
	ld.shared.f32 	%f315, [%r321];
	fma.rn.f32 	%f316, %f314, %f315, %f783;
	ld.shared.f32 	%f317, [%r318+4];
	ld.shared.f32 	%f318, [%r321+4];
	fma.rn.f32 	%f319, %f317, %f318, %f316;
	ld.shared.f32 	%f320, [%r318+8];
	ld.shared.f32 	%f321, [%r321+8];
	fma.rn.f32 	%f322, %f320, %f321, %f319;
	ld.shared.f32 	%f323, [%r318+12];
	ld.shared.f32 	%f324, [%r321+12];
	fma.rn.f32 	%f783, %f323, %f324, %f322;
	add.s32 	%r598, %r598, 4;
$L__BB1_111:
	setp.eq.s32 	%p51, %r14, 0;
	@%p51 bra 	$L__BB1_116;
	setp.eq.s32 	%p52, %r14, 1;
	@%p52 bra 	$L__BB1_114;
	add.s32 	%r322, %r598, %r6;
	shl.b32 	%r323, %r322, 2;
	mov.u32 	%r324, smem;
	add.s32 	%r325, %r324, %r323;
	ld.shared.f32 	%f326, [%r325];
	add.s32 	%r326, %r598, %r94;
	shl.b32 	%r327, %r326, 2;
	add.s32 	%r328, %r2, %r327;
	ld.shared.f32 	%f327, [%r328];
	fma.rn.f32 	%f328, %f326, %f327, %f783;
	ld.shared.f32 	%f329, [%r325+4];
	ld.shared.f32 	%f330, [%r328+4];
	fma.rn.f32 	%f783, %f329, %f330, %f328;
	add.s32 	%r598, %r598, 2;
$L__BB1_114:
	setp.eq.s32 	%p53, %r20, 0;
	@%p53 bra 	$L__BB1_116;
	add.s32 	%r329, %r598, %r6;
	shl.b32 	%r330, %r329, 2;
	mov.u32 	%r331, smem;
	add.s32 	%r332, %r331, %r330;
	ld.shared.f32 	%f331, [%r332];
	add.s32 	%r333, %r598, %r94;
	shl.b32 	%r334, %r333, 2;
	add.s32 	%r335, %r2, %r334;
	ld.shared.f32 	%f332, [%r335];
	fma.rn.f32 	%f783, %f331, %f332, %f783;
$L__BB1_116:
	mul.f32 	%f333, %f100, %f783;
	add.s32 	%r336, %r594, %r10;
	shl.b32 	%r337, %r336, 2;
	add.s32 	%r338, %r4, %r337;
	st.shared.f32 	[%r338], %f333;
	setp.gt.f32 	%p54, %f333, %f790;
	selp.f32 	%f790, %f333, %f790, %p54;
	add.s32 	%r594, %r594, 1;
	setp.eq.s32 	%p55, %r594, %r148;
	@%p55 bra 	$L__BB1_117;
	bra.uni 	$L__BB1_105;
$L__BB1_117:
	setp.lt.u32 	%p67, %r148, 8;
	mov.f32 	%f776, 0f00000000;
	mov.b32 	%r601, 0;
	@%p67 bra 	$L__BB1_120;
	mov.f32 	%f776, 0f00000000;
	mov.b32 	%r596, 0;
$L__BB1_119:
	.pragma "nounroll";
	add.s32 	%r356, %r596, %r10;
	shl.b32 	%r357, %r356, 2;
	add.s32 	%r358, %r4, %r357;
	ld.shared.f32 	%f342, [%r358];
	sub.f32 	%f343, %f342, %f790;
	mul.f32 	%f344, %f343, 0f3FB8AA3B;
	ex2.approx.f32 	%f345, %f344;
	st.shared.f32 	[%r358], %f345;
	add.f32 	%f346, %f776, %f345;
	ld.shared.f32 	%f347, [%r358+4];
	sub.f32 	%f348, %f347, %f790;
	mul.f32 	%f349, %f348, 0f3FB8AA3B;
	ex2.approx.f32 	%f350, %f349;
	st.shared.f32 	[%r358+4], %f350;
	add.f32 	%f351, %f346, %f350;
	ld.shared.f32 	%f352, [%r358+8];
	sub.f32 	%f353, %f352, %f790;
	mul.f32 	%f354, %f353, 0f3FB8AA3B;
	ex2.approx.f32 	%f355, %f354;
	st.shared.f32 	[%r358+8], %f355;
	add.f32 	%f356, %f351, %f355;
	ld.shared.f32 	%f357, [%r358+12];
	sub.f32 	%f358, %f357, %f790;
	mul.f32 	%f359, %f358, 0f3FB8AA3B;
	ex2.approx.f32 	%f360, %f359;
	st.shared.f32 	[%r358+12], %f360;
	add.f32 	%f361, %f356, %f360;
	ld.shared.f32 	%f362, [%r358+16];
	sub.f32 	%f363, %f362, %f790;
	mul.f32 	%f364, %f363, 0f3FB8AA3B;
	ex2.approx.f32 	%f365, %f364;
	st.shared.f32 	[%r358+16], %f365;
	add.f32 	%f366, %f361, %f365;
	ld.shared.f32 	%f367, [%r358+20];
	sub.f32 	%f368, %f367, %f790;
	mul.f32 	%f369, %f368, 0f3FB8AA3B;
	ex2.approx.f32 	%f370, %f369;
	st.shared.f32 	[%r358+20], %f370;
	add.f32 	%f371, %f366, %f370;
	ld.shared.f32 	%f372, [%r358+24];
	sub.f32 	%f373, %f372, %f790;
	mul.f32 	%f374, %f373, 0f3FB8AA3B;
	ex2.approx.f32 	%f375, %f374;
	st.shared.f32 	[%r358+24], %f375;
	add.f32 	%f376, %f371, %f375;
	ld.shared.f32 	%f377, [%r358+28];
	sub.f32 	%f378, %f377, %f790;
	mul.f32 	%f379, %f378, 0f3FB8AA3B;
	ex2.approx.f32 	%f380, %f379;
	st.shared.f32 	[%r358+28], %f380;
	add.f32 	%f776, %f376, %f380;
	add.s32 	%r596, %r596, 8;
	setp.eq.s32 	%p68, %r596, %r23;
	mov.u32 	%r601, %r23;
	@%p68 bra 	$L__BB1_120;
	bra.uni 	$L__BB1_119;
$L__BB1_120:
	setp.eq.s32 	%p69, %r17, 0;
	@%p69 bra 	$L__BB1_121;
	bra.uni 	$L__BB1_123;
$L__BB1_121:
	max.f32 	%f415, %f60, %f790;
	sub.f32 	%f416, %f60, %f415;
	mul.f32 	%f417, %f416, 0f3FB8AA3B;
	ex2.approx.f32 	%f418, %f417;
	sub.f32 	%f419, %f790, %f415;
	mul.f32 	%f420, %f419, 0f3FB8AA3B;
	ex2.approx.f32 	%f421, %f420;
	mul.f32 	%f422, %f776, %f421;
	fma.rn.f32 	%f423, %f61, %f418, %f422;
	st.global.f32 	[%rd9], %f415;
	st.global.f32 	[%rd10], %f423;
$L__BB1_122:
	add.s32 	%r592, %r592, 1;
	setp.eq.s32 	%p74, %r592, %r147;
	@%p74 bra 	$L__BB1_185;
	bra.uni 	$L__BB1_101;
$L__BB1_123:
	add.s32 	%r359, %r17, -1;
	setp.lt.u32 	%p70, %r359, 3;
	@%p70 bra 	$L__BB1_125;
	add.s32 	%r360, %r601, %r10;
	shl.b32 	%r361, %r360, 2;
	add.s32 	%r362, %r4, %r361;
	ld.shared.f32 	%f382, [%r362];
	sub.f32 	%f383, %f382, %f790;
	mul.f32 	%f384, %f383, 0f3FB8AA3B;
	ex2.approx.f32 	%f385, %f384;
	st.shared.f32 	[%r362], %f385;
	add.f32 	%f386, %f776, %f385;
	ld.shared.f32 	%f387, [%r362+4];
	sub.f32 	%f388, %f387, %f790;
	mul.f32 	%f389, %f388, 0f3FB8AA3B;
	ex2.approx.f32 	%f390, %f389;
	st.shared.f32 	[%r362+4], %f390;
	add.f32 	%f391, %f386, %f390;
	ld.shared.f32 	%f392, [%r362+8];
	sub.f32 	%f393, %f392, %f790;
	mul.f32 	%f394, %f393, 0f3FB8AA3B;
	ex2.approx.f32 	%f395, %f394;
	st.shared.f32 	[%r362+8], %f395;
	add.f32 	%f396, %f391, %f395;
	ld.shared.f32 	%f397, [%r362+12];
	sub.f32 	%f398, %f397, %f790;
	mul.f32 	%f399, %f398, 0f3FB8AA3B;
	ex2.approx.f32 	%f400, %f399;
	st.shared.f32 	[%r362+12], %f400;
	add.f32 	%f776, %f396, %f400;
	add.s32 	%r601, %r601, 4;
$L__BB1_125:
	setp.eq.s32 	%p71, %r18, 0;
	@%p71 bra 	$L__BB1_121;
	setp.eq.s32 	%p72, %r18, 1;
	@%p72 bra 	$L__BB1_128;
	add.s32 	%r363, %r601, %r10;
	shl.b32 	%r364, %r363, 2;
	add.s32 	%r365, %r4, %r364;
	ld.shared.f32 	%f402, [%r365];
	sub.f32 	%f403, %f402, %f790;
	mul.f32 	%f404, %f403, 0f3FB8AA3B;
	ex2.approx.f32 	%f405, %f404;
	st.shared.f32 	[%r365], %f405;
	add.f32 	%f406, %f776, %f405;
	ld.shared.f32 	%f407, [%r365+4];
	sub.f32 	%f408, %f407, %f790;
	mul.f32 	%f409, %f408, 0f3FB8AA3B;
	ex2.approx.f32 	%f410, %f409;
	st.shared.f32 	[%r365+4], %f410;
	add.f32 	%f776, %f406, %f410;
	add.s32 	%r601, %r601, 2;
$L__BB1_128:
	setp.eq.s32 	%p73, %r24, 0;
	@%p73 bra 	$L__BB1_121;
	add.s32 	%r366, %r601, %r10;
	shl.b32 	%r367, %r366, 2;
	add.s32 	%r368, %r4, %r367;
	ld.shared.f32 	%f411, [%r368];
	sub.f32 	%f412, %f411, %f790;
	mul.f32 	%f413, %f412, 0f3FB8AA3B;
	ex2.approx.f32 	%f414, %f413;
	st.shared.f32 	[%r368], %f414;
	add.f32 	%f776, %f776, %f414;
	bra.uni 	$L__BB1_121;
$L__BB1_130:
	setp.lt.u32 	%p37, %r11, 15;
	mad.lo.s32 	%r111, %r592, %r1, %r8;
	mov.b32 	%r604, 0;
	@%p37 bra 	$L__BB1_133;
	mov.b32 	%r593, 0;
$L__BB1_132:
	.pragma "nounroll";
	add.s32 	%r258, %r111, %r593;
	mul.wide.u32 	%rd148, %r258, 4;
	add.s64 	%rd149, %rd2, %rd148;
	ld.global.f32 	%f255, [%rd149];
	add.s32 	%r259, %r593, %r6;
	shl.b32 	%r260, %r259, 2;
	mov.u32 	%r261, smem;
	add.s32 	%r262, %r261, %r260;
	st.shared.f32 	[%r262], %f255;
	add.s32 	%r263, %r258, 1;
	mul.wide.u32 	%rd150, %r263, 4;
	add.s64 	%rd151, %rd2, %rd150;
	ld.global.f32 	%f256, [%rd151];
	st.shared.f32 	[%r262+4], %f256;
	add.s32 	%r264, %r258, 2;
	mul.wide.u32 	%rd152, %r264, 4;
	add.s64 	%rd153, %rd2, %rd152;
	ld.global.f32 	%f257, [%rd153];
	st.shared.f32 	[%r262+8], %f257;
	add.s32 	%r265, %r258, 3;
	mul.wide.u32 	%rd154, %r265, 4;
	add.s64 	%rd155, %rd2, %rd154;
	ld.global.f32 	%f258, [%rd155];
	st.shared.f32 	[%r262+12], %f258;
	add.s32 	%r266, %r258, 4;
	mul.wide.u32 	%rd156, %r266, 4;
	add.s64 	%rd157, %rd2, %rd156;
	ld.global.f32 	%f259, [%rd157];
	st.shared.f32 	[%r262+16], %f259;
	add.s32 	%r267, %r258, 5;
	mul.wide.u32 	%rd158, %r267, 4;
	add.s64 	%rd159, %rd2, %rd158;
	ld.global.f32 	%f260, [%rd159];
	st.shared.f32 	[%r262+20], %f260;
	add.s32 	%r268, %r258, 6;
	mul.wide.u32 	%rd160, %r268, 4;
	add.s64 	%rd161, %rd2, %rd160;
	ld.global.f32 	%f261, [%rd161];
	st.shared.f32 	[%r262+24], %f261;
	add.s32 	%r269, %r258, 7;
	mul.wide.u32 	%rd162, %r269, 4;
	add.s64 	%rd163, %rd2, %rd162;
	ld.global.f32 	%f262, [%rd163];
	st.shared.f32 	[%r262+28], %f262;
	add.s32 	%r270, %r258, 8;
	mul.wide.u32 	%rd164, %r270, 4;
	add.s64 	%rd165, %rd2, %rd164;
	ld.global.f32 	%f263, [%rd165];
	st.shared.f32 	[%r262+32], %f263;
	add.s32 	%r271, %r258, 9;
	mul.wide.u32 	%rd166, %r271, 4;
	add.s64 	%rd167, %rd2, %rd166;
	ld.global.f32 	%f264, [%rd167];
	st.shared.f32 	[%r262+36], %f264;
	add.s32 	%r272, %r258, 10;
	mul.wide.u32 	%rd168, %r272, 4;
	add.s64 	%rd169, %rd2, %rd168;
	ld.global.f32 	%f265, [%rd169];
	st.shared.f32 	[%r262+40], %f265;
	add.s32 	%r273, %r258, 11;
	mul.wide.u32 	%rd170, %r273, 4;
	add.s64 	%rd171, %rd2, %rd170;
	ld.global.f32 	%f266, [%rd171];
	st.shared.f32 	[%r262+44], %f266;
	add.s32 	%r274, %r258, 12;
	mul.wide.u32 	%rd172, %r274, 4;
	add.s64 	%rd173, %rd2, %rd172;
	ld.global.f32 	%f267, [%rd173];
	st.shared.f32 	[%r262+48], %f267;
	add.s32 	%r275, %r258, 13;
	mul.wide.u32 	%rd174, %r275, 4;
	add.s64 	%rd175, %rd2, %rd174;
	ld.global.f32 	%f268, [%rd175];
	st.shared.f32 	[%r262+52], %f268;
	add.s32 	%r276, %r258, 14;
	mul.wide.u32 	%rd176, %r276, 4;
	add.s64 	%rd177, %rd2, %rd176;
	ld.global.f32 	%f269, [%rd177];
	st.shared.f32 	[%r262+56], %f269;
	add.s32 	%r277, %r258, 15;
	mul.wide.u32 	%rd178, %r277, 4;
	add.s64 	%rd179, %rd2, %rd178;
	ld.global.f32 	%f270, [%rd179];
	st.shared.f32 	[%r262+60], %f270;
	add.s32 	%r593, %r593, 16;
	setp.eq.s32 	%p38, %r593, %r21;
	mov.u32 	%r604, %r21;
	@%p38 bra 	$L__BB1_133;
	bra.uni 	$L__BB1_132;
$L__BB1_133:
	setp.eq.s32 	%p39, %r15, 0;
	@%p39 bra 	$L__BB1_103;
	add.s32 	%r278, %r15, -1;
	setp.lt.u32 	%p40, %r278, 7;
	@%p40 bra 	$L__BB1_136;
	add.s32 	%r279, %r111, %r604;
	mul.wide.u32 	%rd180, %r279, 4;
	add.s64 	%rd181, %rd2, %rd180;
	ld.global.f32 	%f271, [%rd181];
	add.s32 	%r280, %r604, %r6;
	shl.b32 	%r281, %r280, 2;
	mov.u32 	%r282, smem;
	add.s32 	%r283, %r282, %r281;
	st.shared.f32 	[%r283], %f271;
	add.s32 	%r284, %r279, 1;
	mul.wide.u32 	%rd182, %r284, 4;
	add.s64 	%rd183, %rd2, %rd182;
	ld.global.f32 	%f272, [%rd183];
	st.shared.f32 	[%r283+4], %f272;
	add.s32 	%r285, %r279, 2;
	mul.wide.u32 	%rd184, %r285, 4;
	add.s64 	%rd185, %rd2, %rd184;
	ld.global.f32 	%f273, [%rd185];
	st.shared.f32 	[%r283+8], %f273;
	add.s32 	%r286, %r279, 3;
	mul.wide.u32 	%rd186, %r286, 4;
	add.s64 	%rd187, %rd2, %rd186;
	ld.global.f32 	%f274, [%rd187];
	st.shared.f32 	[%r283+12], %f274;
	add.s32 	%r287, %r279, 4;
	mul.wide.u32 	%rd188, %r287, 4;
	add.s64 	%rd189, %rd2, %rd188;
	ld.global.f32 	%f275, [%rd189];
	st.shared.f32 	[%r283+16], %f275;
	add.s32 	%r288, %r279, 5;
	mul.wide.u32 	%rd190, %r288, 4;
	add.s64 	%rd191, %rd2, %rd190;
	ld.global.f32 	%f276, [%rd191];
	st.shared.f32 	[%r283+20], %f276;
	add.s32 	%r289, %r279, 6;
	mul.wide.u32 	%rd192, %r289, 4;
	add.s64 	%rd193, %rd2, %rd192;
	ld.global.f32 	%f277, [%rd193];
	st.shared.f32 	[%r283+24], %f277;
	add.s32 	%r290, %r279, 7;
	mul.wide.u32 	%rd194, %r290, 4;
	add.s64 	%rd195, %rd2, %rd194;
	ld.global.f32 	%f278, [%rd195];
	st.shared.f32 	[%r283+28], %f278;
	add.s32 	%r604, %r604, 8;
$L__BB1_136:
	setp.eq.s32 	%p41, %r12, 0;
	@%p41 bra 	$L__BB1_103;
	setp.lt.u32 	%p42, %r13, 3;
	@%p42 bra 	$L__BB1_139;
	add.s32 	%r291, %r111, %r604;
	mul.wide.u32 	%rd196, %r291, 4;
	add.s64 	%rd197, %rd2, %rd196;
	ld.global.f32 	%f279, [%rd197];
	add.s32 	%r292, %r604, %r6;
	shl.b32 	%r293, %r292, 2;
	mov.u32 	%r294, smem;
	add.s32 	%r295, %r294, %r293;
	st.shared.f32 	[%r295], %f279;
	add.s32 	%r296, %r291, 1;
	mul.wide.u32 	%rd198, %r296, 4;
	add.s64 	%rd199, %rd2, %rd198;
	ld.global.f32 	%f280, [%rd199];
	st.shared.f32 	[%r295+4], %f280;
	add.s32 	%r297, %r291, 2;
	mul.wide.u32 	%rd200, %r297, 4;
	add.s64 	%rd201, %rd2, %rd200;
	ld.global.f32 	%f281, [%rd201];
	st.shared.f32 	[%r295+8], %f281;
	add.s32 	%r298, %r291, 3;
	mul.wide.u32 	%rd202, %r298, 4;
	add.s64 	%rd203, %rd2, %rd202;
	ld.global.f32 	%f282, [%rd203];
	st.shared.f32 	[%r295+12], %f282;
	add.s32 	%r604, %r604, 4;
$L__BB1_139:
	setp.eq.s32 	%p43, %r14, 0;
	@%p43 bra 	$L__BB1_103;
	setp.eq.s32 	%p44, %r14, 1;
	add.s32 	%r117, %r111, %r604;
	mul.wide.u32 	%rd204, %r117, 4;
	add.s64 	%rd205, %rd2, %rd204;
	ld.global.f32 	%f283, [%rd205];
	add.s32 	%r299, %r604, %r6;
	shl.b32 	%r300, %r299, 2;
	mov.u32 	%r301, smem;
	add.s32 	%r118, %r301, %r300;
	st.shared.f32 	[%r118], %f283;
	@%p44 bra 	$L__BB1_103;
	setp.eq.s32 	%p45, %r14, 2;
	add.s32 	%r302, %r117, 1;
	mul.wide.u32 	%rd206, %r302, 4;
	add.s64 	%rd207, %rd2, %rd206;
	ld.global.f32 	%f284, [%rd207];
	st.shared.f32 	[%r118+4], %f284;
	@%p45 bra 	$L__BB1_103;
	add.s32 	%r303, %r117, 2;
	mul.wide.u32 	%rd208, %r303, 4;
	add.s64 	%rd209, %rd2, %rd208;
	ld.global.f32 	%f285, [%rd209];
	st.shared.f32 	[%r118+8], %f285;
	bra.uni 	$L__BB1_103;
$L__BB1_143:
	setp.lt.u32 	%p56, %r148, 8;
	mov.f32 	%f790, 0fFF800000;
	mov.b32 	%r608, 0;
	@%p56 bra 	$L__BB1_146;
	mov.f32 	%f790, 0fFF800000;
	mov.b32 	%r606, 0;
$L__BB1_145:
	.pragma "nounroll";
	add.s32 	%r341, %r606, %r10;
	shl.b32 	%r342, %r341, 2;
	add.s32 	%r343, %r4, %r342;
	st.shared.f32 	[%r343], %f1;
	setp.gt.f32 	%p57, %f1, %f790;
	selp.f32 	%f790, %f1, %f790, %p57;
	st.shared.f32 	[%r343+4], %f1;
	st.shared.f32 	[%r343+8], %f1;
	st.shared.f32 	[%r343+12], %f1;
	st.shared.f32 	[%r343+16], %f1;
	st.shared.f32 	[%r343+20], %f1;
	st.shared.f32 	[%r343+24], %f1;
	st.shared.f32 	[%r343+28], %f1;
	add.s32 	%r606, %r606, 8;
	setp.ne.s32 	%p58, %r606, %r23;
	mov.u32 	%r608, %r23;
	@%p58 bra 	$L__BB1_145;
$L__BB1_146:
	setp.eq.s32 	%p59, %r17, 0;
	@%p59 bra 	$L__BB1_117;
	add.s32 	%r344, %r17, -1;
	setp.lt.u32 	%p60, %r344, 3;
	@%p60 bra 	$L__BB1_149;
	add.s32 	%r345, %r608, %r10;
	shl.b32 	%r346, %r345, 2;
	add.s32 	%r347, %r4, %r346;
	st.shared.f32 	[%r347], %f1;
	setp.gt.f32 	%p61, %f1, %f790;
	selp.f32 	%f790, %f1, %f790, %p61;
	st.shared.f32 	[%r347+4], %f1;
	st.shared.f32 	[%r347+8], %f1;
	st.shared.f32 	[%r347+12], %f1;
	add.s32 	%r608, %r608, 4;
$L__BB1_149:
	setp.eq.s32 	%p62, %r18, 0;
	@%p62 bra 	$L__BB1_117;
	setp.eq.s32 	%p63, %r18, 1;
	@%p63 bra 	$L__BB1_152;
	add.s32 	%r348, %r608, %r10;
	shl.b32 	%r349, %r348, 2;
	add.s32 	%r350, %r4, %r349;
	st.shared.f32 	[%r350], %f1;
	setp.gt.f32 	%p64, %f1, %f790;
	selp.f32 	%f790, %f1, %f790, %p64;
	st.shared.f32 	[%r350+4], %f1;
	add.s32 	%r608, %r608, 2;
$L__BB1_152:
	setp.eq.s32 	%p65, %r24, 0;
	@%p65 bra 	$L__BB1_117;
	add.s32 	%r351, %r608, %r10;
	shl.b32 	%r352, %r351, 2;
	add.s32 	%r353, %r4, %r352;
	st.shared.f32 	[%r353], %f1;
	setp.gt.f32 	%p66, %f1, %f790;
	selp.f32 	%f790, %f1, %f790, %p66;
	bra.uni 	$L__BB1_117;
$L__BB1_154:
	@%p5 bra 	$L__BB1_172;
	mov.b32 	%r612, 0;
$L__BB1_156:
	@%p3 bra 	$L__BB1_171;
	setp.lt.u32 	%p18, %r11, 15;
	mad.lo.s32 	%r131, %r612, %r1, %r8;
	mov.b32 	%r615, 0;
	@%p18 bra 	$L__BB1_160;
	mov.b32 	%r613, 0;
$L__BB1_159:
	.pragma "nounroll";
	add.s32 	%r197, %r131, %r613;
	mul.wide.u32 	%rd62, %r197, 4;
	add.s64 	%rd63, %rd2, %rd62;
	ld.global.f32 	%f131, [%rd63];
	add.s32 	%r198, %r613, %r6;
	shl.b32 	%r199, %r198, 2;
	mov.u32 	%r200, smem;
	add.s32 	%r201, %r200, %r199;
	st.shared.f32 	[%r201], %f131;
	add.s32 	%r202, %r197, 1;
	mul.wide.u32 	%rd64, %r202, 4;
	add.s64 	%rd65, %rd2, %rd64;
	ld.global.f32 	%f132, [%rd65];
	st.shared.f32 	[%r201+4], %f132;
	add.s32 	%r203, %r197, 2;
	mul.wide.u32 	%rd66, %r203, 4;
	add.s64 	%rd67, %rd2, %rd66;
	ld.global.f32 	%f133, [%rd67];
	st.shared.f32 	[%r201+8], %f133;
	add.s32 	%r204, %r197, 3;
	mul.wide.u32 	%rd68, %r204, 4;
	add.s64 	%rd69, %rd2, %rd68;
	ld.global.f32 	%f134, [%rd69];
	st.shared.f32 	[%r201+12], %f134;
	add.s32 	%r205, %r197, 4;
	mul.wide.u32 	%rd70, %r205, 4;
	add.s64 	%rd71, %rd2, %rd70;
	ld.global.f32 	%f135, [%rd71];
	st.shared.f32 	[%r201+16], %f135;
	add.s32 	%r206, %r197, 5;
	mul.wide.u32 	%rd72, %r206, 4;
	add.s64 	%rd73, %rd2, %rd72;
	ld.global.f32 	%f136, [%rd73];
	st.shared.f32 	[%r201+20], %f136;
	add.s32 	%r207, %r197, 6;
	mul.wide.u32 	%rd74, %r207, 4;
	add.s64 	%rd75, %rd2, %rd74;
	ld.global.f32 	%f137, [%rd75];
	st.shared.f32 	[%r201+24], %f137;
	add.s32 	%r208, %r197, 7;
	mul.wide.u32 	%rd76, %r208, 4;
	add.s64 	%rd77, %rd2, %rd76;
	ld.global.f32 	%f138, [%rd77];
	st.shared.f32 	[%r201+28], %f138;
	add.s32 	%r209, %r197, 8;
	mul.wide.u32 	%rd78, %r209, 4;
	add.s64 	%rd79, %rd2, %rd78;
	ld.global.f32 	%f139, [%rd79];
	st.shared.f32 	[%r201+32], %f139;
	add.s32 	%r210, %r197, 9;
	mul.wide.u32 	%rd80, %r210, 4;
	add.s64 	%rd81, %rd2, %rd80;
	ld.global.f32 	%f140, [%rd81];
	st.shared.f32 	[%r201+36], %f140;
	add.s32 	%r211, %r197, 10;
	mul.wide.u32 	%rd82, %r211, 4;
	add.s64 	%rd83, %rd2, %rd82;
	ld.global.f32 	%f141, [%rd83];
	st.shared.f32 	[%r201+40], %f141;
	add.s32 	%r212, %r197, 11;
	mul.wide.u32 	%rd84, %r212, 4;
	add.s64 	%rd85, %rd2, %rd84;
	ld.global.f32 	%f142, [%rd85];
	st.shared.f32 	[%r201+44], %f142;
	add.s32 	%r213, %r197, 12;
	mul.wide.u32 	%rd86, %r213, 4;
	add.s64 	%rd87, %rd2, %rd86;
	ld.global.f32 	%f143, [%rd87];
	st.shared.f32 	[%r201+48], %f143;
	add.s32 	%r214, %r197, 13;
	mul.wide.u32 	%rd88, %r214, 4;
	add.s64 	%rd89, %rd2, %rd88;
	ld.global.f32 	%f144, [%rd89];
	st.shared.f32 	[%r201+52], %f144;
	add.s32 	%r215, %r197, 14;
	mul.wide.u32 	%rd90, %r215, 4;
	add.s64 	%rd91, %rd2, %rd90;
	ld.global.f32 	%f145, [%rd91];
	st.shared.f32 	[%r201+56], %f145;
	add.s32 	%r216, %r197, 15;
	mul.wide.u32 	%rd92, %r216, 4;
	add.s64 	%rd93, %rd2, %rd92;
	ld.global.f32 	%f146, [%rd93];
	st.shared.f32 	[%r201+60], %f146;
	add.s32 	%r613, %r613, 16;
	setp.ne.s32 	%p19, %r613, %r21;
	mov.u32 	%r615, %r21;
	@%p19 bra 	$L__BB1_159;
$L__BB1_160:
	setp.eq.s32 	%p20, %r15, 0;
	@%p20 bra 	$L__BB1_170;
	add.s32 	%r217, %r15, -1;
	setp.lt.u32 	%p21, %r217, 7;
	@%p21 bra 	$L__BB1_163;
	add.s32 	%r218, %r131, %r615;
	mul.wide.u32 	%rd94, %r218, 4;
	add.s64 	%rd95, %rd2, %rd94;
	ld.global.f32 	%f147, [%rd95];
	add.s32 	%r219, %r615, %r6;
	shl.b32 	%r220, %r219, 2;
	mov.u32 	%r221, smem;
	add.s32 	%r222, %r221, %r220;
	st.shared.f32 	[%r222], %f147;
	add.s32 	%r223, %r218, 1;
	mul.wide.u32 	%rd96, %r223, 4;
	add.s64 	%rd97, %rd2, %rd96;
	ld.global.f32 	%f148, [%rd97];
	st.shared.f32 	[%r222+4], %f148;
	add.s32 	%r224, %r218, 2;
	mul.wide.u32 	%rd98, %r224, 4;
	add.s64 	%rd99, %rd2, %rd98;
	ld.global.f32 	%f149, [%rd99];
	st.shared.f32 	[%r222+8], %f149;
	add.s32 	%r225, %r218, 3;
	mul.wide.u32 	%rd100, %r225, 4;
	add.s64 	%rd101, %rd2, %rd100;
	ld.global.f32 	%f150, [%rd101];
	st.shared.f32 	[%r222+12], %f150;
	add.s32 	%r226, %r218, 4;
	mul.wide.u32 	%rd102, %r226, 4;
	add.s64 	%rd103, %rd2, %rd102;
	ld.global.f32 	%f151, [%rd103];
	st.shared.f32 	[%r222+16], %f151;
	add.s32 	%r227, %r218, 5;
	mul.wide.u32 	%rd104, %r227, 4;
	add.s64 	%rd105, %rd2, %rd104;
	ld.global.f32 	%f152, [%rd105];
	st.shared.f32 	[%r222+20], %f152;
	add.s32 	%r228, %r218, 6;
	mul.wide.u32 	%rd106, %r228, 4;
	add.s64 	%rd107, %rd2, %rd106;
	ld.global.f32 	%f153, [%rd107];
	st.shared.f32 	[%r222+24], %f153;
	add.s32 	%r229, %r218, 7;
	mul.wide.u32 	%rd108, %r229, 4;
	add.s64 	%rd109, %rd2, %rd108;
	ld.global.f32 	%f154, [%rd109];
	st.shared.f32 	[%r222+28], %f154;
	add.s32 	%r615, %r615, 8;
$L__BB1_163:
	setp.eq.s32 	%p22, %r12, 0;
	@%p22 bra 	$L__BB1_170;
	setp.lt.u32 	%p23, %r13, 3;
	@%p23 bra 	$L__BB1_166;
	add.s32 	%r230, %r131, %r615;
	mul.wide.u32 	%rd110, %r230, 4;
	add.s64 	%rd111, %rd2, %rd110;
	ld.global.f32 	%f155, [%rd111];
	add.s32 	%r231, %r615, %r6;
	shl.b32 	%r232, %r231, 2;
	mov.u32 	%r233, smem;
	add.s32 	%r234, %r233, %r232;
	st.shared.f32 	[%r234], %f155;
	add.s32 	%r235, %r230, 1;
	mul.wide.u32 	%rd112, %r235, 4;
	add.s64 	%rd113, %rd2, %rd112;
	ld.global.f32 	%f156, [%rd113];
	st.shared.f32 	[%r234+4], %f156;
	add.s32 	%r236, %r230, 2;
	mul.wide.u32 	%rd114, %r236, 4;
	add.s64 	%rd115, %rd2, %rd114;
	ld.global.f32 	%f157, [%rd115];
	st.shared.f32 	[%r234+8], %f157;
	add.s32 	%r237, %r230, 3;
	mul.wide.u32 	%rd116, %r237, 4;
	add.s64 	%rd117, %rd2, %rd116;
	ld.global.f32 	%f158, [%rd117];
	st.shared.f32 	[%r234+12], %f158;
	add.s32 	%r615, %r615, 4;
$L__BB1_166:
	setp.eq.s32 	%p24, %r14, 0;
	@%p24 bra 	$L__BB1_170;
	setp.eq.s32 	%p25, %r14, 1;
	add.s32 	%r139, %r131, %r615;
	mul.wide.u32 	%rd118, %r139, 4;
	add.s64 	%rd119, %rd2, %rd118;
	ld.global.f32 	%f159, [%rd119];
	add.s32 	%r238, %r615, %r6;
	shl.b32 	%r239, %r238, 2;
	mov.u32 	%r240, smem;
	add.s32 	%r140, %r240, %r239;
	st.shared.f32 	[%r140], %f159;
	@%p25 bra 	$L__BB1_170;
	setp.eq.s32 	%p26, %r14, 2;
	add.s32 	%r241, %r139, 1;
	mul.wide.u32 	%rd120, %r241, 4;
	add.s64 	%rd121, %rd2, %rd120;
	ld.global.f32 	%f160, [%rd121];
	st.shared.f32 	[%r140+4], %f160;
	@%p26 bra 	$L__BB1_170;
	add.s32 	%r242, %r139, 2;
	mul.wide.u32 	%rd122, %r242, 4;
	add.s64 	%rd123, %rd2, %rd122;
	ld.global.f32 	%f161, [%rd123];
	st.shared.f32 	[%r140+8], %f161;
$L__BB1_170:
	mad.lo.s32 	%r243, %r612, %r149, %r9;
	mul.wide.u32 	%rd124, %r243, 4;
	add.s64 	%rd125, %rd5, %rd124;
	add.s64 	%rd126, %rd4, %rd124;
	ld.global.f32 	%f162, [%rd126];
	ld.global.f32 	%f163, [%rd125];
	max.f32 	%f164, %f163, 0fFF800000;
	sub.f32 	%f165, %f163, %f164;
	mul.f32 	%f166, %f165, 0f3FB8AA3B;
	ex2.approx.f32 	%f167, %f166;
	mov.f32 	%f168, 0fFF800000;
	sub.f32 	%f169, %f168, %f164;
	mul.f32 	%f170, %f169, 0f3FB8AA3B;
	ex2.approx.f32 	%f171, %f170;
	mul.f32 	%f172, %f171, 0f00000000;
	fma.rn.f32 	%f173, %f162, %f167, %f172;
	st.global.f32 	[%rd125], %f164;
	st.global.f32 	[%rd126], %f173;
$L__BB1_171:
	add.s32 	%r612, %r612, 1;
	setp.ne.s32 	%p27, %r612, %r147;
	@%p27 bra 	$L__BB1_156;
	bra.uni 	$L__BB1_185;
$L__BB1_172:
	setp.lt.u32 	%p28, %r147, 4;
	mov.b32 	%r611, 0;
	@%p28 bra 	$L__BB1_177;
	mov.b32 	%r610, 0;
$L__BB1_174:
	@%p3 bra 	$L__BB1_176;
	mad.lo.s32 	%r246, %r610, %r149, %r9;
	mul.wide.u32 	%rd127, %r246, 4;
	add.s64 	%rd128, %rd5, %rd127;
	ld.global.f32 	%f174, [%rd128];
	add.s64 	%rd129, %rd4, %rd127;
	ld.global.f32 	%f175, [%rd129];
	max.f32 	%f176, %f174, 0fFF800000;
	sub.f32 	%f177, %f174, %f176;
	mul.f32 	%f178, %f177, 0f3FB8AA3B;
	ex2.approx.f32 	%f179, %f178;
	mov.f32 	%f180, 0fFF800000;
	sub.f32 	%f181, %f180, %f176;
	mul.f32 	%f182, %f181, 0f3FB8AA3B;
	ex2.approx.f32 	%f183, %f182;
	mul.f32 	%f184, %f183, 0f00000000;
	fma.rn.f32 	%f185, %f175, %f179, %f184;
	st.global.f32 	[%rd128], %f176;
	st.global.f32 	[%rd129], %f185;
	add.s32 	%r247, %r246, %r149;
	mul.wide.u32 	%rd130, %r247, 4;
	add.s64 	%rd131, %rd5, %rd130;
	ld.global.f32 	%f186, [%rd131];
	add.s64 	%rd132, %rd4, %rd130;
	ld.global.f32 	%f187, [%rd132];
	max.f32 	%f188, %f186, 0fFF800000;
	sub.f32 	%f189, %f186, %f188;
	mul.f32 	%f190, %f189, 0f3FB8AA3B;
	ex2.approx.f32 	%f191, %f190;
	sub.f32 	%f192, %f180, %f188;
	mul.f32 	%f193, %f192, 0f3FB8AA3B;
	ex2.approx.f32 	%f194, %f193;
	mul.f32 	%f195, %f194, 0f00000000;
	fma.rn.f32 	%f196, %f187, %f191, %f195;
	st.global.f32 	[%rd131], %f188;
	st.global.f32 	[%rd132], %f196;
	add.s32 	%r248, %r247, %r149;
	mul.wide.u32 	%rd133, %r248, 4;
	add.s64 	%rd134, %rd5, %rd133;
	ld.global.f32 	%f197, [%rd134];
	add.s64 	%rd135, %rd4, %rd133;
	ld.global.f32 	%f198, [%rd135];
	max.f32 	%f199, %f197, 0fFF800000;
	sub.f32 	%f200, %f197, %f199;
	mul.f32 	%f201, %f200, 0f3FB8AA3B;
	ex2.approx.f32 	%f202, %f201;
	sub.f32 	%f203, %f180, %f199;
	mul.f32 	%f204, %f203, 0f3FB8AA3B;
	ex2.approx.f32 	%f205, %f204;
	mul.f32 	%f206, %f205, 0f00000000;
	fma.rn.f32 	%f207, %f198, %f202, %f206;
	st.global.f32 	[%rd134], %f199;
	st.global.f32 	[%rd135], %f207;
	add.s32 	%r249, %r248, %r149;
	mul.wide.u32 	%rd136, %r249, 4;
	add.s64 	%rd137, %rd5, %rd136;
	ld.global.f32 	%f208, [%rd137];
	add.s64 	%rd138, %rd4, %rd136;
	ld.global.f32 	%f209, [%rd138];
	max.f32 	%f210, %f208, 0fFF800000;
	sub.f32 	%f211, %f208, %f210;
	mul.f32 	%f212, %f211, 0f3FB8AA3B;
	ex2.approx.f32 	%f213, %f212;
	sub.f32 	%f214, %f180, %f210;
	mul.f32 	%f215, %f214, 0f3FB8AA3B;
	ex2.approx.f32 	%f216, %f215;
	mul.f32 	%f217, %f216, 0f00000000;
	fma.rn.f32 	%f218, %f209, %f213, %f217;
	st.global.f32 	[%rd137], %f210;
	st.global.f32 	[%rd138], %f218;
$L__BB1_176:
	add.s32 	%r610, %r610, 4;
	and.b32  	%r611, %r147, -4;
	setp.ne.s32 	%p30, %r610, %r611;
	@%p30 bra 	$L__BB1_174;
$L__BB1_177:
	setp.eq.s32 	%p31, %r22, 0;
	@%p31 bra 	$L__BB1_185;
	@%p3 bra 	$L__BB1_180;
	mad.lo.s32 	%r250, %r611, %r149, %r9;
	mul.wide.u32 	%rd139, %r250, 4;
	add.s64 	%rd140, %rd5, %rd139;
	ld.global.f32 	%f219, [%rd140];
	add.s64 	%rd141, %rd4, %rd139;
	ld.global.f32 	%f220, [%rd141];
	max.f32 	%f221, %f219, 0fFF800000;
	sub.f32 	%f222, %f219, %f221;
	mul.f32 	%f223, %f222, 0f3FB8AA3B;
	ex2.approx.f32 	%f224, %f223;
	mov.f32 	%f225, 0fFF800000;
	sub.f32 	%f226, %f225, %f221;
	mul.f32 	%f227, %f226, 0f3FB8AA3B;
	ex2.approx.f32 	%f228, %f227;
	mul.f32 	%f229, %f228, 0f00000000;
	fma.rn.f32 	%f230, %f220, %f224, %f229;
	st.global.f32 	[%rd140], %f221;
	st.global.f32 	[%rd141], %f230;
$L__BB1_180:
	setp.eq.s32 	%p33, %r22, 1;
	@%p33 bra 	$L__BB1_185;
	@%p3 bra 	$L__BB1_183;
	mad.lo.s32 	%r251, %r149, %r611, %r149;
	add.s32 	%r252, %r9, %r251;
	mul.wide.u32 	%rd142, %r252, 4;
	add.s64 	%rd143, %rd5, %rd142;
	ld.global.f32 	%f231, [%rd143];
	add.s64 	%rd144, %rd4, %rd142;
	ld.global.f32 	%f232, [%rd144];
	max.f32 	%f233, %f231, 0fFF800000;
	sub.f32 	%f234, %f231, %f233;
	mul.f32 	%f235, %f234, 0f3FB8AA3B;
	ex2.approx.f32 	%f236, %f235;
	mov.f32 	%f237, 0fFF800000;
	sub.f32 	%f238, %f237, %f233;
	mul.f32 	%f239, %f238, 0f3FB8AA3B;
	ex2.approx.f32 	%f240, %f239;
	mul.f32 	%f241, %f240, 0f00000000;
	fma.rn.f32 	%f242, %f232, %f236, %f241;
	st.global.f32 	[%rd143], %f233;
	st.global.f32 	[%rd144], %f242;
$L__BB1_183:
	@%p1 bra 	$L__BB1_185;
	add.s32 	%r253, %r611, 2;
	mad.lo.s32 	%r254, %r253, %r149, %r9;
	mul.wide.u32 	%rd145, %r254, 4;
	add.s64 	%rd146, %rd5, %rd145;
	ld.global.f32 	%f243, [%rd146];
	add.s64 	%rd147, %rd4, %rd145;
	ld.global.f32 	%f244, [%rd147];
	max.f32 	%f245, %f243, 0fFF800000;
	sub.f32 	%f246, %f243, %f245;
	mul.f32 	%f247, %f246, 0f3FB8AA3B;
	ex2.approx.f32 	%f248, %f247;
	mov.f32 	%f249, 0fFF800000;
	sub.f32 	%f250, %f249, %f245;
	mul.f32 	%f251, %f250, 0f3FB8AA3B;
	ex2.approx.f32 	%f252, %f251;
	mul.f32 	%f253, %f252, 0f00000000;
	fma.rn.f32 	%f254, %f244, %f248, %f253;
	st.global.f32 	[%rd146], %f245;
	st.global.f32 	[%rd147], %f254;
$L__BB1_185:
	ld.param.u32 	%r559, [_Z19v1_fwd_kernel_naivePKfS0_S0_iiiiiiifPfS1_S1__param_6];
	bar.sync 	0;
	add.s32 	%r560, %r560, 1;
	setp.ne.s32 	%p135, %r560, %r559;
	@%p135 bra 	$L__BB1_2;
$L__BB1_186:
	ret;

}


// ===== COMPILED SASS (sm_100) =====

	.target	sm_100

	.elftype	@"ET_EXEC"


//--------------------- .note.nv.tkinfo           --------------------------
	.section	.note.nv.tkinfo,"",@"SHT_NOTE"
	.sectionflags	@"SHF_NOTE_NV_TKINFO"
	.tkinfo
        /*0018*/ 	.word	0x00000002
        /*0030*/ 	.string	""
        /*0030*/ 	.string	"ptxas"
        /*0030*/ 	.string	"Cuda compilation tools, release 13.0, V13.0.88"
        /*0030*/ 	.string	"Build cuda_13.0.r13.0/compiler.36424714_0"
        /*0030*/ 	.string	"-arch sm_100 -m 64 "



//--------------------- .note.nv.cuinfo           --------------------------
	.section	.note.nv.cuinfo,"",@"SHT_NOTE"
	.sectionflags	@"SHF_NOTE_NV_CUINFO"
        /*0018*/ 	.short	0x0002
        /*001a*/ 	.short	0x0064
        /*001c*/ 	.short	0x0082
	.zero		2


//--------------------- .nv.info                  --------------------------
	.section	.nv.info,"",@"SHT_CUDA_INFO"
	.align	4


	//----- nvinfo : EIATTR_REGCOUNT
	.align		4
        /*0000*/ 	.byte	0x04, 0x2f
        /*0002*/ 	.short	(.L_1 - .L_0)
	.align		4
.L_0:
        /*0004*/ 	.word	index@(_Z18flash_attention_v1v)
        /*0008*/ 	.word	0x00000004


	//----- nvinfo : EIATTR_FRAME_SIZE
	.align		4
.L_1:
        /*000c*/ 	.byte	0x04, 0x11
        /*000e*/ 	.short	(.L_3 - .L_2)
	.align		4
.L_2:
        /*0010*/ 	.word	index@(_Z18flash_attention_v1v)
        /*0014*/ 	.word	0x00000000


	//----- nvinfo : EIATTR_REGCOUNT
	.align		4
.L_3:
        /*0018*/ 	.byte	0x04, 0x2f
        /*001a*/ 	.short	(.L_5 - .L_4)
	.align		4
.L_4:
        /*001c*/ 	.word	index@(_Z19v1_fwd_kernel_naivePKfS0_S0_iiiiiiifPfS1_S1_)
        /*0020*/ 	.word	0x00000020


	//----- nvinfo : EIATTR_FRAME_SIZE
	.align		4
.L_5:
        /*0024*/ 	.byte	0x04, 0x11
        /*0026*/ 	.short	(.L_7 - .L_6)
	.align		4
.L_6:
        /*0028*/ 	.word	index@($__internal_0_$__cuda_sm20_rcp_rn_f32_slowpath)
        /*002c*/ 	.word	0x00000000


	//----- nvinfo : EIATTR_FRAME_SIZE
	.align		4
.L_7:
        /*0030*/ 	.byte	0x04, 0x11
        /*0032*/ 	.short	(.L_9 - .L_8)
	.align		4
.L_8:
        /*0034*/ 	.word	index@(_Z19v1_fwd_kernel_naivePKfS0_S0_iiiiiiifPfS1_S1_)
        /*0038*/ 	.word	0x00000000


	//----- nvinfo : EIATTR_MIN_STACK_SIZE
	.align		4
.L_9:
        /*003c*/ 	.byte	0x04, 0x12
        /*003e*/ 	.short	(.L_11 - .L_10)
	.align		4
.L_10:
        /*0040*/ 	.word	index@(_Z19v1_fwd_kernel_naivePKfS0_S0_iiiiiiifPfS1_S1_)
        /*0044*/ 	.word	0x00000000


	//----- nvinfo : EIATTR_MIN_STACK_SIZE
	.align		4
.L_11:
        /*0048*/ 	.byte	0x04, 0x12
        /*004a*/ 	.short	(.L_13 - .L_12)
	.align		4
.L_12:
        /*004c*/ 	.word	index@(_Z18flash_attention_v1v)
        /*0050*/ 	.word	0x00000000
.L_13:


//--------------------- .nv.compat                --------------------------
	.section	.nv.compat,"",@"SHT_CUDA_COMPAT_INFO"
	.align	4
        /*0000*/ 	.byte	0x02, 0x09, 0x00, 0x00, 0x02, 0x02, 0x01, 0x00, 0x02, 0x05, 0x05, 0x00, 0x03, 0x07, 0x01, 0x01
        /*0010*/ 	.byte	0x02, 0x03, 0x00, 0x00, 0x02, 0x06, 0x01, 0x00, 0x04, 0x0b, 0x08, 0x00, 0x01, 0x00, 0x00, 0x00
        /*0020*/ 	.byte	0x00, 0x00, 0x00, 0x00


//--------------------- .nv.info._Z19v1_fwd_kernel_naivePKfS0_S0_iiiiiiifPfS1_S1_ --------------------------
	.section	.nv.info._Z19v1_fwd_kernel_naivePKfS0_S0_iiiiiiifPfS1_S1_,"",@"SHT_CUDA_INFO"
	.sectionflags	@""
	.align	4


	//----- nvinfo : EIATTR_CUDA_API_VERSION
	.align		4
        /*0000*/ 	.byte	0x04, 0x37
        /*0002*/ 	.short	(.L_15 - .L_14)
.L_14:
        /*0004*/ 	.word	0x00000082


	//----- nvinfo : EIATTR_KPARAM_INFO
	.align		4
.L_15:
        /*0008*/ 	.byte	0x04, 0x17
        /*000a*/ 	.short	(.L_17 - .L_16)
.L_16:
        /*000c*/ 	.word	0x00000000
        /*0010*/ 	.short	0x000d
        /*0012*/ 	.short	0x0048
        /*0014*/ 	.byte	0x00, 0xf5, 0x21, 0x00


	//----- nvinfo : EIATTR_KPARAM_INFO
	.align		4
.L_17:
        /*0018*/ 	.byte	0x04, 0x17
        /*001a*/ 	.short	(.L_19 - .L_18)
.L_18:
        /*001c*/ 	.word	0x00000000
        /*0020*/ 	.short	0x000c
        /*0022*/ 	.short	0x0040
        /*0024*/ 	.byte	0x00, 0xf5, 0x21, 0x00


	//----- nvinfo : EIATTR_KPARAM_INFO
	.align		4
.L_19:
        /*0028*/ 	.byte	0x04, 0x17
        /*002a*/ 	.short	(.L_21 - .L_20)
.L_20:
        /*002c*/ 	.word	0x00000000
        /*0030*/ 	.short	0x000b
        /*0032*/ 	.short	0x0038
        /*0034*/ 	.byte	0x00, 0xf5, 0x21, 0x00


	//----- nvinfo : EIATTR_KPARAM_INFO
	.align		4
.L_21:
        /*0038*/ 	.byte	0x04, 0x17
        /*003a*/ 	.short	(.L_23 - .L_22)
.L_22:
        /*003c*/ 	.word	0x00000000
        /*0040*/ 	.short	0x000a
        /*0042*/ 	.short	0x0034
        /*0044*/ 	.byte	0x00, 0xf0, 0x11, 0x00


	//----- nvinfo : EIATTR_KPARAM_INFO
	.align		4
.L_23:
        /*0048*/ 	.byte	0x04, 0x17
        /*004a*/ 	.short	(.L_25 - .L_24)
.L_24:
        /*004c*/ 	.word	0x00000000
        /*0050*/ 	.short	0x0009
        /*0052*/ 	.short	0x0030
        /*0054*/ 	.byte	0x00, 0xf0, 0x11, 0x00


	//----- nvinfo : EIATTR_KPARAM_INFO
	.align		4
.L_25:
        /*0058*/ 	.byte	0x04, 0x17
        /*005a*/ 	.short	(.L_27 - .L_26)
.L_26:
        /*005c*/ 	.word	0x00000000
        /*0060*/ 	.short	0x0008
        /*0062*/ 	.short	0x002c
        /*0064*/ 	.byte	0x00, 0xf0, 0x11, 0x00


	//----- nvinfo : EIATTR_KPARAM_INFO
	.align		4
.L_27:
        /*0068*/ 	.byte	0x04, 0x17
        /*006a*/ 	.short	(.L_29 - .L_28)
.L_28:
        /*006c*/ 	.word	0x00000000
        /*0070*/ 	.short	0x0007
        /*0072*/ 	.short	0x0028
        /*0074*/ 	.byte	0x00, 0xf0, 0x11, 0x00


	//----- nvinfo : EIATTR_KPARAM_INFO
	.align		4
.L_29:
        /*0078*/ 	.byte	0x04, 0x17
        /*007a*/ 	.short	(.L_31 - .L_30)
.L_30:
        /*007c*/ 	.word	0x00000000
        /*0080*/ 	.short	0x0006
        /*0082*/ 	.short	0x0024
        /*0084*/ 	.byte	0x00, 0xf0, 0x11, 0x00


	//----- nvinfo : EIATTR_KPARAM_INFO
	.align		4
.L_31:
        /*0088*/ 	.byte	0x04, 0x17
        /*008a*/ 	.short	(.L_33 - .L_32)
.L_32:
        /*008c*/ 	.word	0x00000000
        /*0090*/ 	.short	0x0005
        /*0092*/ 	.short	0x0020
        /*0094*/ 	.byte	0x00, 0xf0, 0x11, 0x00


	//----- nvinfo : EIATTR_KPARAM_INFO
	.align		4
.L_33:
        /*0098*/ 	.byte	0x04, 0x17
        /*009a*/ 	.short	(.L_35 - .L_34)
.L_34:
        /*009c*/ 	.word	0x00000000
        /*00a0*/ 	.short	0x0004
        /*00a2*/ 	.short	0x001c
        /*00a4*/ 	.byte	0x00, 0xf0, 0x11, 0x00


	//----- nvinfo : EIATTR_KPARAM_INFO
	.align		4
.L_35:
        /*00a8*/ 	.byte	0x04, 0x17
        /*00aa*/ 	.short	(.L_37 - .L_36)
.L_36:
        /*00ac*/ 	.word	0x00000000
        /*00b0*/ 	.short	0x0003
        /*00b2*/ 	.short	0x0018
        /*00b4*/ 	.byte	0x00, 0xf0, 0x11, 0x00


	//----- nvinfo : EIATTR_KPARAM_INFO
	.align		4
.L_37:
        /*00b8*/ 	.byte	0x04, 0x17
        /*00ba*/ 	.short	(.L_39 - .L_38)
.L_38:
        /*00bc*/ 	.word	0x00000000
        /*00c0*/ 	.short	0x0002
        /*00c2*/ 	.short	0x0010
        /*00c4*/ 	.byte	0x00, 0xf5, 0x21, 0x00


	//----- nvinfo : EIATTR_KPARAM_INFO
	.align		4
.L_39:
        /*00c8*/ 	.byte	0x04, 0x17
        /*00ca*/ 	.short	(.L_41 - .L_40)
.L_40:
        /*00cc*/ 	.word	0x00000000
        /*00d0*/ 	.short	0x0001
        /*00d2*/ 	.short	0x0008
        /*00d4*/ 	.byte	0x00, 0xf5, 0x21, 0x00


	//----- nvinfo : EIATTR_KPARAM_INFO
	.align		4
.L_41:
        /*00d8*/ 	.byte	0x04, 0x17
        /*00da*/ 	.short	(.L_43 - .L_42)
.L_42:
        /*00dc*/ 	.word	0x00000000
        /*00e0*/ 	.short	0x0000
        /*00e2*/ 	.short	0x0000
        /*00e4*/ 	.byte	0x00, 0xf5, 0x21, 0x00


	//----- nvinfo : EIATTR_SPARSE_MMA_MASK
	.align		4
.L_43:
        /*00e8*/ 	.byte	0x03, 0x50
        /*00ea*/ 	.short	0x0000


	//----- nvinfo : EIATTR_MAXREG_COUNT
	.align		4
        /*00ec*/ 	.byte	0x03, 0x1b
        /*00ee*/ 	.short	0x00ff


	//----- nvinfo : EIATTR_NUM_BARRIERS
	.align		4
        /*00f0*/ 	.byte	0x02, 0x4c
        /*00f2*/ 	.byte	0x01
	.zero		1


	//----- nvinfo : EIATTR_MERCURY_ISA_VERSION
	.align		4
        /*00f4*/ 	.byte	0x03, 0x5f
        /*00f6*/ 	.short	0x0101


	//----- nvinfo : EIATTR_VRC_CTA_INIT_COUNT
	.align		4
        /*00f8*/ 	.byte	0x02, 0x4a
	.zero		1
	.zero		1


	//----- nvinfo : EIATTR_EXIT_INSTR_OFFSETS
	.align		4
        /*00fc*/ 	.byte	0x04, 0x1c
        /*00fe*/ 	.short	(.L_45 - .L_44)


	//   ....[0]....
.L_44:
        /*0100*/ 	.word	0x00000030


	//   ....[1]....
        /*0104*/ 	.word	0x00008320


	//----- nvinfo : EIATTR_CRS_STACK_SIZE
	.align		4
.L_45:
        /*0108*/ 	.byte	0x04, 0x1e
        /*010a*/ 	.short	(.L_47 - .L_46)
.L_46:
        /*010c*/ 	.word	0x00000000


	//----- nvinfo : EIATTR_CBANK_PARAM_SIZE
	.align		4
.L_47:
        /*0110*/ 	.byte	0x03, 0x19
        /*0112*/ 	.short	0x0050


	//----- nvinfo : EIATTR_PARAM_CBANK
	.align		4
        /*0114*/ 	.byte	0x04, 0x0a
        /*0116*/ 	.short	(.L_49 - .L_48)
	.align		4
.L_48:
        /*0118*/ 	.word	index@(.nv.constant0._Z19v1_fwd_kernel_naivePKfS0_S0_iiiiiiifPfS1_S1_)
        /*011c*/ 	.short	0x0380
        /*011e*/ 	.short	0x0050


	//----- nvinfo : EIATTR_SW_WAR
	.align		4
.L_49:
        /*0120*/ 	.byte	0x04, 0x36
        /*0122*/ 	.short	(.L_51 - .L_50)
.L_50:
        /*0124*/ 	.word	0x00000008
.L_51:


//--------------------- .nv.info._Z18flash_attention_v1v --------------------------
	.section	.nv.info._Z18flash_attention_v1v,"",@"SHT_CUDA_INFO"
	.sectionflags	@""
	.align	4


	//----- nvinfo : EIATTR_CUDA_API_VERSION
	.align		4
        /*0000*/ 	.byte	0x04, 0x37
        /*0002*/ 	.short	(.L_53 - .L_52)
.L_52:
        /*0004*/ 	.word	0x00000082


	//----- nvinfo : EIATTR_SPARSE_MMA_MASK
	.align		4
.L_53:
        /*0008*/ 	.byte	0x03, 0x50
        /*000a*/ 	.short	0x0000


	//----- nvinfo : EIATTR_MAXREG_COUNT
	.align		4
        /*000c*/ 	.byte	0x03, 0x1b
        /*000e*/ 	.short	0x00ff


	//----- nvinfo : EIATTR_MERCURY_ISA_VERSION
	.align		4
        /*0010*/ 	.byte	0x03, 0x5f
        /*0012*/ 	.short	0x0101


	//----- nvinfo : EIATTR_VRC_CTA_INIT_COUNT
	.align		4
        /*0014*/ 	.byte	0x02, 0x4a
	.zero		1
	.zero		1


	//----- nvinfo : EIATTR_EXIT_INSTR_OFFSETS
	.align		4
        /*0018*/ 	.byte	0x04, 0x1c
        /*001a*/ 	.short	(.L_55 - .L_54)


	//   ....[0]....
.L_54:
        /*001c*/ 	.word	0x00000010


	//----- nvinfo : EIATTR_SW_WAR
	.align		4
.L_55:
        /*0020*/ 	.byte	0x04, 0x36
        /*0022*/ 	.short	(.L_57 - .L_56)
.L_56:
        /*0024*/ 	.word	0x00000008
.L_57:


//--------------------- .nv.callgraph             --------------------------
	.section	.nv.callgraph,"",@"SHT_CUDA_CALLGRAPH"
	.align	4
	.sectionentsize	8
	.align		4
        /*0000*/ 	.word	0x00000000
	.align		4
        /*0004*/ 	.word	0xffffffff
	.align		4
        /*0008*/ 	.word	0x00000000
	.align		4
        /*000c*/ 	.word	0xfffffffe
	.align		4
        /*0010*/ 	.word	0x00000000
	.align		4
        /*0014*/ 	.word	0xfffffffd
	.align		4
        /*0018*/ 	.word	0x00000000
	.align		4
        /*001c*/ 	.word	0xfffffffc


//--------------------- .text._Z19v1_fwd_kernel_naivePKfS0_S0_iiiiiiifPfS1_S1_ --------------------------
	.section	.text._Z19v1_fwd_kernel_naivePKfS0_S0_iiiiiiifPfS1_S1_,"ax",@progbits
	.align	128
        .global         _Z19v1_fwd_kernel_naivePKfS0_S0_iiiiiiifPfS1_S1_
        .type           _Z19v1_fwd_kernel_naivePKfS0_S0_iiiiiiifPfS1_S1_,@function
        .size           _Z19v1_fwd_kernel_naivePKfS0_S0_iiiiiiifPfS1_S1_,(.L_x_97 - _Z19v1_fwd_kernel_naivePKfS0_S0_iiiiiiifPfS1_S1_)
        .other          _Z19v1_fwd_kernel_naivePKfS0_S0_iiiiiiifPfS1_S1_,@"STO_CUDA_ENTRY STV_DEFAULT"
_Z19v1_fwd_kernel_naivePKfS0_S0_iiiiiiifPfS1_S1_:
.text._Z19v1_fwd_kernel_naivePKfS0_S0_iiiiiiifPfS1_S1_:
[----:B------:R-:W-:Y:S01]  /*0000*/  LDC R1, c[0x0][0x37c] ;  /* 0x0000df00ff017b82 */ /* 0x000fe20000000800 */
[----:B------:R-:W0:Y:S02]  /*0010*/  LDCU.64 UR18, c[0x0][0x3a0] ;  /* 0x00007400ff1277ac */ /* 0x000e240008000a00 */
[----:B0-----:R-:W-:-:S13]  /*0020*/  ISETP.NE.AND P0, PT, RZ, UR19, PT ;  /* 0x00000013ff007c0c */ /* 0x001fda000bf05270 */
[----:B------:R-:W-:Y:S05]  /*0030*/  @!P0 EXIT ;  /* 0x000000000000894d */ /* 0x000fea0003800000 */
[----:B------:R-:W0:Y:S01]  /*0040*/  S2UR UR5, SR_CTAID.X ;  /* 0x00000000000579c3 */ /* 0x000e220000002500 */
[----:B------:R-:W1:Y:S01]  /*0050*/  S2R R0, SR_TID.X ;  /* 0x0000000000007919 */ /* 0x000e620000002100 */
[----:B------:R-:W0:Y:S01]  /*0060*/  LDCU UR4, c[0x0][0x374] ;  /* 0x00006e80ff0477ac */ /* 0x000e220008000800 */
[----:B------:R-:W-:Y:S01]  /*0070*/  MOV R5, UR18 ;  /* 0x0000001200057c02 */ /* 0x000fe20008000f00 */
[----:B------:R-:W2:Y:S04]  /*0080*/  LDCU.64 UR8, c[0x0][0x398] ;  /* 0x00007300ff0877ac */ /* 0x000ea80008000a00 */
[----:B------:R-:W2:Y:S01]  /*0090*/  S2UR UR6, SR_CTAID.Y ;  /* 0x00000000000679c3 */ /* 0x000ea20000002600 */
[----:B------:R-:W1:Y:S01]  /*00a0*/  LDCU UR12, c[0x0][0x3b0] ;  /* 0x00007600ff0c77ac */ /* 0x000e620008000800 */
[----:B------:R-:W3:Y:S06]  /*00b0*/  LDCU UR14, c[0x0][0x3ac] ;  /* 0x00007580ff0e77ac */ /* 0x000eec0008000800 */
[----:B------:R-:W4:Y:S01]  /*00c0*/  LDC R2, c[0x0][0x3a8] ;  /* 0x0000ea00ff027b82 */ /* 0x000f220000000800 */
[----:B------:R-:W-:-:S02]  /*00d0*/  UIADD3 UR23, UPT, UPT, UR18, -0x1, URZ ;  /* 0xffffffff12177890 */ /* 0x000fc4000fffe0ff */
[----:B------:R-:W-:Y:S02]  /*00e0*/  ULOP3.LUT UR22, UR18, 0x7, URZ, 0xc0, !UPT ;  /* 0x0000000712167892 */ /* 0x000fe4000f8ec0ff */
[----:B------:R-:W-:-:S03]  /*00f0*/  ULOP3.LUT UR21, UR18, 0x3, URZ, 0xc0, !UPT ;  /* 0x0000000312157892 */ /* 0x000fc6000f8ec0ff */
[----:B------:R-:W5:Y:S01]  /*0100*/  S2UR UR7, SR_CgaCtaId ;  /* 0x00000000000779c3 */ /* 0x000f620000008800 */
[----:B0-----:R-:W-:Y:S02]  /*0110*/  UIMAD UR4, UR4, UR5, URZ ;  /* 0x00000005040472a4 */ /* 0x001fe4000f8e02ff */
[----:B------:R-:W-:Y:S02]  /*0120*/  ULOP3.LUT UR11, UR18, 0xfffffff8, URZ, 0xc0, !UPT ;  /* 0xfffffff8120b7892 */ /* 0x000fe4000f8ec0ff */
[----:B------:R-:W-:Y:S02]  /*0130*/  ULOP3.LUT UR20, UR18, 0x1, URZ, 0xc0, !UPT ;  /* 0x0000000112147892 */ /* 0x000fe4000f8ec0ff */
[----:B------:R-:W-:Y:S02]  /*0140*/  ULOP3.LUT UR10, UR18, 0xfffffff0, URZ, 0xc0, !UPT ;  /* 0xfffffff0120a7892 */ /* 0x000fe4000f8ec0ff */
[----:B--2---:R-:W-:Y:S01]  /*0150*/  UIMAD UR5, UR6, UR8, URZ ;  /* 0x00000008060572a4 */ /* 0x004fe2000f8e02ff */
[----:B-1----:R-:W-:Y:S01]  /*0160*/  ISETP.GE.U32.AND P3, PT, R0, UR12, PT ;  /* 0x0000000c00007c0c */ /* 0x002fe2000bf66070 */
[----:B------:R-:W-:-:S02]  /*0170*/  UIADD3 UR6, UPT, UPT, UR4, UR6, URZ ;  /* 0x0000000604067290 */ /* 0x000fc4000fffe0ff */
[----:B------:R-:W-:Y:S02]  /*0180*/  UIMAD UR5, UR4, UR8, UR5 ;  /* 0x00000008040572a4 */ /* 0x000fe4000f8e0205 */
[----:B---3--:R-:W-:Y:S01]  /*0190*/  UIMAD UR19, UR14, UR18, URZ ;  /* 0x000000120e1372a4 */ /* 0x008fe2000f8e02ff */
[----:B----4-:R-:W-:Y:S01]  /*01a0*/  LOP3.LUT R2, R2, 0x3, RZ, 0xc0, !PT ;  /* 0x0000000302027812 */ /* 0x010fe200078ec0ff */
[----:B------:R-:W-:Y:S01]  /*01b0*/  UMOV UR4, 0x400 ;  /* 0x0000040000047882 */ /* 0x000fe20000000000 */
[----:B------:R-:W-:Y:S01]  /*01c0*/  UIMAD UR6, UR6, UR9, URZ ;  /* 0x00000009060672a4 */ /* 0x000fe2000f8e02ff */
[----:B------:R-:W-:Y:S01]  /*01d0*/  IADD3 R4, PT, PT, R0, UR5, RZ ;  /* 0x0000000500047c10 */ /* 0x000fe2000fffe0ff */
[----:B------:R-:W-:Y:S01]  /*01e0*/  UIADD3 UR26, UPT, UPT, UR14, -0x1, URZ ;  /* 0xffffffff0e1a7890 */ /* 0x000fe2000fffe0ff */
[----:B------:R-:W-:Y:S01]  /*01f0*/  ISETP.EQ.OR P4, PT, R2, 0x2, P3 ;  /* 0x000000020200780c */ /* 0x000fe20001f82670 */
[----:B------:R-:W-:Y:S01]  /*0200*/  IMAD R2, R0, UR18, RZ ;  /* 0x0000001200027c24 */ /* 0x000fe2000f8e02ff */
[----:B------:R-:W-:-:S02]  /*0210*/  ULOP3.LUT UR25, UR14, 0x7, URZ, 0xc0, !UPT ;  /* 0x000000070e197892 */ /* 0x000fc4000f8ec0ff */
[----:B-----5:R-:W-:Y:S01]  /*0220*/  ULEA UR4, UR7, UR4, 0x18 ;  /* 0x0000000407047291 */ /* 0x020fe2000f8ec0ff */
[C-C-:B------:R-:W-:Y:S01]  /*0230*/  IMAD R3, R5.reuse, UR5, R2.reuse ;  /* 0x0000000505037c24 */ /* 0x140fe2000f8e0202 */
[----:B------:R-:W-:Y:S01]  /*0240*/  ULOP3.LUT UR24, UR14, 0x3, URZ, 0xc0, !UPT ;  /* 0x000000030e187892 */ /* 0x000fe2000f8ec0ff */
[----:B------:R-:W-:Y:S01]  /*0250*/  IMAD R5, R5, UR6, R2 ;  /* 0x0000000605057c24 */ /* 0x000fe2000f8e0202 */
[----:B------:R-:W-:Y:S02]  /*0260*/  ULEA UR13, UR19, UR4, 0x2 ;  /* 0x00000004130d7291 */ /* 0x000fe4000f8e10ff */
[----:B------:R-:W-:Y:S02]  /*0270*/  ULOP3.LUT UR12, UR14, 0x7ffffff8, URZ, 0xc0, !UPT ;  /* 0x7ffffff80e0c7892 */ /* 0x000fe4000f8ec0ff */
[----:B------:R-:W-:Y:S02]  /*0280*/  ULEA UR27, UR19, UR13, 0x2 ;  /* 0x0000000d131b7291 */ /* 0x000fe4000f8e10ff */
[----:B------:R-:W-:-:S02]  /*0290*/  ULOP3.LUT UR9, UR18, 0x7ffffff0, URZ, 0xc0, !UPT ;  /* 0x7ffffff012097892 */ /* 0x000fc4000f8ec0ff */
[----:B------:R-:W-:Y:S01]  /*02a0*/  ULOP3.LUT UR8, UR18, 0x7ffffff8, URZ, 0xc0, !UPT ;  /* 0x7ffffff812087892 */ /* 0x000fe2000f8ec0ff */
[----:B------:R-:W0:Y:S01]  /*02b0*/  LDCU.64 UR16, c[0x0][0x358] ;  /* 0x00006b00ff1077ac */ /* 0x000e220008000a00 */
[----:B------:R-:W-:Y:S02]  /*02c0*/  ULOP3.LUT UR14, UR14, 0x1, URZ, 0xc0, !UPT ;  /* 0x000000010e0e7892 */ /* 0x000fe4000f8ec0ff */
[----:B------:R-:W-:Y:S01]  /*02d0*/  ULEA UR28, UR19, UR27, 0x2 ;  /* 0x0000001b131c7291 */ /* 0x000fe2000f8e10ff */
[----:B------:R-:W-:-:S11]  /*02e0*/  UMOV UR4, URZ ;  /* 0x000000ff00047c82 */ /* 0x000fd60008000000 */
.L_x_90:
[----:B-1----:R-:W1:Y:S02]  /*02f0*/  LDCU UR7, c[0x0][0x3a0] ;  /* 0x00007400ff0777ac */ /* 0x002e640008000800 */
[----:B-1----:R-:W-:-:S09]  /*0300*/  UISETP.NE.AND UP0, UPT, UR7, URZ, UPT ;  /* 0x000000ff0700728c */ /* 0x002fd2000bf05270 */
[----:B0-234-:R-:W-:Y:S05]  /*0310*/  BRA.U !UP0, `(.L_x_0) ;  /* 0x00000009085c7547 */ /* 0x01dfea000b800000 */
[----:B------:R-:W-:Y:S01]  /*0320*/  UISETP.GE.U32.AND UP1, UPT, UR23, 0x7, UPT ;  /* 0x000000071700788c */ /* 0x000fe2000bf26070 */
[----:B------:R-:W-:Y:S01]  /*0330*/  MOV R6, UR4 ;  /* 0x0000000400067c02 */ /* 0x000fe20008000f00 */
[----:B------:R-:W-:-:S04]  /*0340*/  UMOV UR5, URZ ;  /* 0x000000ff00057c82 */ /* 0x000fc80008000000 */
[----:B------:R-:W-:-:S03]  /*0350*/  IMAD R6, R6, UR19, R5 ;  /* 0x0000001306067c24 */ /* 0x000fc6000f8e0205 */
[----:B------:R-:W-:Y:S05]  /*0360*/  BRA.U !UP1, `(.L_x_1) ;  /* 0x0000000509087547 */ /* 0x000fea000b800000 */
[----:B------:R-:W-:-:S05]  /*0370*/  UMOV UR5, URZ ;  /* 0x000000ff00057c82 */ /* 0x000fca0008000000 */
.L_x_2:
[----:B-1----:R-:W1:Y:S01]  /*0380*/  LDC.64 R12, c[0x0][0x388] ;  /* 0x0000e200ff0c7b82 */ /* 0x002e620000000a00 */
[----:B------:R-:W-:-:S07]  /*0390*/  IADD3 R25, PT, PT, R6, UR5, RZ ;  /* 0x0000000506197c10 */ /* 0x000fce000fffe0ff */
[----:B------:R-:W2:Y:S01]  /*03a0*/  LDC.64 R16, c[0x0][0x390] ;  /* 0x0000e400ff107b82 */ /* 0x000ea20000000a00 */
[----:B-1----:R-:W-:-:S06]  /*03b0*/  IMAD.WIDE.U32 R28, R25, 0x4, R12 ;  /* 0x00000004191c7825 */ /* 0x002fcc00078e000c */
[----:B0-----:R-:W3:Y:S01]  /*03c0*/  LDG.E R28, desc[UR16][R28.64] ;  /* 0x000000101c1c7981 */ /* 0x001ee2000c1e1900 */
[----:B--2---:R-:W-:-:S06]  /*03d0*/  IMAD.WIDE.U32 R18, R25, 0x4, R16 ;  /* 0x0000000419127825 */ /* 0x004fcc00078e0010 */
[----:B------:R0:W2:Y:S01]  /*03e0*/  LDG.E R19, desc[UR16][R18.64] ;  /* 0x0000001012137981 */ /* 0x0000a2000c1e1900 */
[C---:B------:R-:W-:Y:S02]  /*03f0*/  IADD3 R22, PT, PT, R25.reuse, 0x2, RZ ;  /* 0x0000000219167810 */ /* 0x040fe40007ffe0ff */
[C---:B------:R-:W-:Y:S02]  /*0400*/  IADD3 R20, PT, PT, R25.reuse, 0x3, RZ ;  /* 0x0000000319147810 */ /* 0x040fe40007ffe0ff */
[----:B------:R-:W-:Y:S01]  /*0410*/  IADD3 R11, PT, PT, R25, 0x1, RZ ;  /* 0x00000001190b7810 */ /* 0x000fe20007ffe0ff */
[----:B------:R-:W-:Y:S01]  /*0420*/  IMAD.WIDE.U32 R8, R22, 0x4, R12 ;  /* 0x0000000416087825 */ /* 0x000fe200078e000c */
[----:B------:R-:W-:-:S03]  /*0430*/  IADD3 R10, PT, PT, R2, UR5, RZ ;  /* 0x00000005020a7c10 */ /* 0x000fc6000fffe0ff */
[--C-:B------:R-:W-:Y:S01]  /*0440*/  IMAD.WIDE.U32 R14, R20, 0x4, R12.reuse ;  /* 0x00000004140e7825 */ /* 0x100fe200078e000c */
[----:B------:R1:W4:Y:S01]  /*0450*/  LDG.E R23, desc[UR16][R8.64] ;  /* 0x0000001008177981 */ /* 0x000322000c1e1900 */
[----:B0-----:R-:W-:Y:S02]  /*0460*/  IADD3 R18, PT, PT, R25, 0x4, RZ ;  /* 0x0000000419127810 */ /* 0x001fe40007ffe0ff */
[----:B------:R-:W-:Y:S01]  /*0470*/  IMAD.WIDE.U32 R26, R11, 0x4, R12 ;  /* 0x000000040b1a7825 */ /* 0x000fe200078e000c */
[----:B------:R0:W5:Y:S04]  /*0480*/  LDG.E R21, desc[UR16][R14.64] ;  /* 0x000000100e157981 */ /* 0x000168000c1e1900 */
[----:B------:R0:W4:Y:S01]  /*0490*/  LDG.E R7, desc[UR16][R26.64] ;  /* 0x000000101a077981 */ /* 0x000122000c1e1900 */
[----:B-1----:R-:W-:-:S02]  /*04a0*/  LEA R9, R10, UR13, 0x2 ;  /* 0x0000000d0a097c11 */ /* 0x002fc4000f8e10ff */
[----:B------:R-:W-:Y:S02]  /*04b0*/  LEA R8, R10, UR27, 0x2 ;  /* 0x0000001b0a087c11 */ /* 0x000fe4000f8e10ff */
[----:B------:R-:W-:Y:S01]  /*04c0*/  IADD3 R10, PT, PT, R25, 0x5, RZ ;  /* 0x00000005190a7810 */ /* 0x000fe20007ffe0ff */
[----:B0-----:R-:W-:-:S04]  /*04d0*/  IMAD.WIDE.U32 R14, R18, 0x4, R12 ;  /* 0x00000004120e7825 */ /* 0x001fc800078e000c */
[----:B------:R-:W-:Y:S01]  /*04e0*/  IMAD.WIDE.U32 R26, R10, 0x4, R12 ;  /* 0x000000040a1a7825 */ /* 0x000fe200078e000c */
[----:B---3--:R-:W-:Y:S04]  /*04f0*/  STS [R9], R28 ;  /* 0x0000001c09007388 */ /* 0x008fe80000000800 */
[----:B--2---:R0:W-:Y:S04]  /*0500*/  STS [R8], R19 ;  /* 0x0000001308007388 */ /* 0x0041e80000000800 */
[----:B0-----:R0:W2:Y:S02]  /*0510*/  LDG.E R19, desc[UR16][R14.64] ;  /* 0x000000100e137981 */ /* 0x0010a4000c1e1900 */
[----:B0-----:R-:W-:-:S02]  /*0520*/  IMAD.WIDE.U32 R14, R11, 0x4, R16 ;  /* 0x000000040b0e7825 */ /* 0x001fc400078e0010 */
[----:B------:R0:W3:Y:S04]  /*0530*/  LDG.E R11, desc[UR16][R26.64] ;  /* 0x000000101a0b7981 */ /* 0x0000e8000c1e1900 */
[----:B------:R1:W5:Y:S01]  /*0540*/  LDG.E R24, desc[UR16][R14.64] ;  /* 0x000000100e187981 */ /* 0x000362000c1e1900 */
[----:B0-----:R-:W-:-:S04]  /*0550*/  IMAD.WIDE.U32 R26, R22, 0x4, R16 ;  /* 0x00000004161a7825 */ /* 0x001fc800078e0010 */
[--C-:B-1----:R-:W-:Y:S01]  /*0560*/  IMAD.WIDE.U32 R14, R20, 0x4, R16.reuse ;  /* 0x00000004140e7825 */ /* 0x102fe200078e0010 */
[----:B------:R0:W2:Y:S04]  /*0570*/  LDG.E R22, desc[UR16][R26.64] ;  /* 0x000000101a167981 */ /* 0x0000a8000c1e1900 */
[----:B------:R1:W3:Y:S01]  /*0580*/  LDG.E R20, desc[UR16][R14.64] ;  /* 0x000000100e147981 */ /* 0x0002e2000c1e1900 */
[----:B0-----:R-:W-:-:S04]  /*0590*/  IMAD.WIDE.U32 R26, R18, 0x4, R16 ;  /* 0x00000004121a7825 */ /* 0x001fc800078e0010 */
[----:B-1----:R-:W-:Y:S01]  /*05a0*/  IMAD.WIDE.U32 R14, R10, 0x4, R16 ;  /* 0x000000040a0e7825 */ /* 0x002fe200078e0010 */
[----:B------:R0:W3:Y:S04]  /*05b0*/  LDG.E R18, desc[UR16][R26.64] ;  /* 0x000000101a127981 */ /* 0x0000e8000c1e1900 */
[----:B------:R1:W3:Y:S01]  /*05c0*/  LDG.E R10, desc[UR16][R14.64] ;  /* 0x000000100e0a7981 */ /* 0x0002e2000c1e1900 */
[C---:B0-----:R-:W-:Y:S02]  /*05d0*/  IADD3 R27, PT, PT, R25.reuse, 0x6, RZ ;  /* 0x00000006191b7810 */ /* 0x041fe40007ffe0ff */
[----:B------:R-:W-:-:S03]  /*05e0*/  IADD3 R26, PT, PT, R25, 0x7, RZ ;  /* 0x00000007191a7810 */ /* 0x000fc60007ffe0ff */
[----:B-1----:R-:W-:-:S04]  /*05f0*/  IMAD.WIDE.U32 R14, R27, 0x4, R12 ;  /* 0x000000041b0e7825 */ /* 0x002fc800078e000c */
[----:B------:R-:W-:Y:S01]  /*0600*/  IMAD.WIDE.U32 R12, R26, 0x4, R12 ;  /* 0x000000041a0c7825 */ /* 0x000fe200078e000c */
[----:B------:R0:W3:Y:S05]  /*0610*/  LDG.E R25, desc[UR16][R14.64] ;  /* 0x000000100e197981 */ /* 0x0000ea000c1e1900 */
[----:B------:R-:W3:Y:S01]  /*0620*/  LDG.E R12, desc[UR16][R12.64] ;  /* 0x000000100c0c7981 */ /* 0x000ee2000c1e1900 */
[----:B0-----:R-:W-:-:S04]  /*0630*/  IMAD.WIDE.U32 R14, R27, 0x4, R16 ;  /* 0x000000041b0e7825 */ /* 0x001fc800078e0010 */
[----:B------:R-:W-:Y:S01]  /*0640*/  IMAD.WIDE.U32 R16, R26, 0x4, R16 ;  /* 0x000000041a107825 */ /* 0x000fe200078e0010 */
[----:B------:R-:W3:Y:S05]  /*0650*/  LDG.E R29, desc[UR16][R14.64] ;  /* 0x000000100e1d7981 */ /* 0x000eea000c1e1900 */
[----:B------:R-:W3:Y:S04]  /*0660*/  LDG.E R17, desc[UR16][R16.64] ;  /* 0x0000001010117981 */ /* 0x000ee8000c1e1900 */
[----:B----4-:R1:W-:Y:S01]  /*0670*/  STS [R9+0x4], R7 ;  /* 0x0000040709007388 */ /* 0x0103e20000000800 */
[----:B------:R-:W-:-:S04]  /*0680*/  UIADD3 UR5, UPT, UPT, UR5, 0x8, URZ ;  /* 0x0000000805057890 */ /* 0x000fc8000fffe0ff */
[----:B------:R-:W-:Y:S01]  /*0690*/  UISETP.NE.AND UP1, UPT, UR5, UR11, UPT ;  /* 0x0000000b0500728c */ /* 0x000fe2000bf25270 */
[----:B-----5:R1:W-:Y:S04]  /*06a0*/  STS [R8+0x4], R24 ;  /* 0x0000041808007388 */ /* 0x0203e80000000800 */
[----:B------:R1:W-:Y:S04]  /*06b0*/  STS [R9+0x8], R23 ;  /* 0x0000081709007388 */ /* 0x0003e80000000800 */
[----:B--2---:R1:W-:Y:S04]  /*06c0*/  STS [R8+0x8], R22 ;  /* 0x0000081608007388 */ /* 0x0043e80000000800 */
[----:B------:R1:W-:Y:S04]  /*06d0*/  STS [R9+0xc], R21 ;  /* 0x00000c1509007388 */ /* 0x0003e80000000800 */
[----:B---3--:R1:W-:Y:S04]  /*06e0*/  STS [R8+0xc], R20 ;  /* 0x00000c1408007388 */ /* 0x0083e80000000800 */
[----:B------:R1:W-:Y:S04]  /*06f0*/  STS [R9+0x10], R19 ;  /* 0x0000101309007388 */ /* 0x0003e80000000800 */
[----:B------:R1:W-:Y:S04]  /*0700*/  STS [R8+0x10], R18 ;  /* 0x0000101208007388 */ /* 0x0003e80000000800 */
[----:B------:R1:W-:Y:S04]  /*0710*/  STS [R9+0x14], R11 ;  /* 0x0000140b09007388 */ /* 0x0003e80000000800 */
[----:B------:R1:W-:Y:S04]  /*0720*/  STS [R8+0x14], R10 ;  /* 0x0000140a08007388 */ /* 0x0003e80000000800 */
[----:B------:R1:W-:Y:S04]  /*0730*/  STS [R9+0x18], R25 ;  /* 0x0000181909007388 */ /* 0x0003e80000000800 */
[----:B------:R1:W-:Y:S04]  /*0740*/  STS [R8+0x18], R29 ;  /* 0x0000181d08007388 */ /* 0x0003e80000000800 */
[----:B------:R1:W-:Y:S04]  /*0750*/  STS [R9+0x1c], R12 ;  /* 0x00001c0c09007388 */ /* 0x0003e80000000800 */
[----:B------:R1:W-:Y:S01]  /*0760*/  STS [R8+0x1c], R17 ;  /* 0x00001c1108007388 */ /* 0x0003e20000000800 */
[----:B------:R-:W-:Y:S05]  /*0770*/  BRA.U UP1, `(.L_x_2) ;  /* 0xfffffffd01007547 */ /* 0x000fea000b83ffff */
[----:B------:R-:W-:-:S05]  /*0780*/  UMOV UR5, UR11 ;  /* 0x0000000b00057c82 */ /* 0x000fca0008000000 */
.L_x_1:
[----:B------:R-:W-:-:S09]  /*0790*/  UISETP.NE.AND UP1, UPT, UR22, URZ, UPT ;  /* 0x000000ff1600728c */ /* 0x000fd2000bf25270 */
[----:B------:R-:W-:Y:S05]  /*07a0*/  BRA.U !UP1, `(.L_x_0) ;  /* 0x0000000509387547 */ /* 0x000fea000b800000 */
[----:B------:R-:W-:Y:S02]  /*07b0*/  UIADD3 UR6, UPT, UPT, UR22, -0x1, URZ ;  /* 0xffffffff16067890 */ /* 0x000fe4000fffe0ff */
[----:B------:R-:W-:Y:S02]  /*07c0*/  UISETP.NE.AND UP2, UPT, UR21, URZ, UPT ;  /* 0x000000ff1500728c */ /* 0x000fe4000bf45270 */
[----:B------:R-:W-:-:S09]  /*07d0*/  UISETP.GE.U32.AND UP1, UPT, UR6, 0x3, UPT ;  /* 0x000000030600788c */ /* 0x000fd2000bf26070 */
[----:B------:R-:W-:Y:S05]  /*07e0*/  BRA.U !UP1, `(.L_x_3) ;  /* 0x0000000109887547 */ /* 0x000fea000b800000 */
[----:B-1----:R-:W1:Y:S01]  /*07f0*/  LDC.64 R16, c[0x0][0x388] ;  /* 0x0000e200ff107b82 */ /* 0x002e620000000a00 */
[----:B------:R-:W-:-:S04]  /*0800*/  IADD3 R11, PT, PT, R6, UR5, RZ ;  /* 0x00000005060b7c10 */ /* 0x000fc8000fffe0ff */
[----:B------:R-:W-:-:S03]  /*0810*/  IADD3 R15, PT, PT, R11, 0x1, RZ ;  /* 0x000000010b0f7810 */ /* 0x000fc60007ffe0ff */
[----:B------:R-:W2:Y:S01]  /*0820*/  LDC.64 R8, c[0x0][0x390] ;  /* 0x0000e400ff087b82 */ /* 0x000ea20000000a00 */
[C---:B------:R-:W-:Y:S02]  /*0830*/  IADD3 R25, PT, PT, R11.reuse, 0x2, RZ ;  /* 0x000000020b197810 */ /* 0x040fe40007ffe0ff */
[C---:B------:R-:W-:Y:S01]  /*0840*/  IADD3 R27, PT, PT, R11.reuse, 0x3, RZ ;  /* 0x000000030b1b7810 */ /* 0x040fe20007ffe0ff */
[----:B-1----:R-:W-:-:S04]  /*0850*/  IMAD.WIDE.U32 R22, R11, 0x4, R16 ;  /* 0x000000040b167825 */ /* 0x002fc800078e0010 */
[----:B------:R-:W-:Y:S01]  /*0860*/  IMAD.WIDE.U32 R20, R15, 0x4, R16 ;  /* 0x000000040f147825 */ /* 0x000fe200078e0010 */
[----:B0-----:R-:W3:Y:S03]  /*0870*/  LDG.E R7, desc[UR16][R22.64] ;  /* 0x0000001016077981 */ /* 0x001ee6000c1e1900 */
[--C-:B--2---:R-:W-:Y:S02]  /*0880*/  IMAD.WIDE.U32 R18, R11, 0x4, R8.reuse ;  /* 0x000000040b127825 */ /* 0x104fe400078e0008 */
[----:B------:R-:W2:Y:S02]  /*0890*/  LDG.E R20, desc[UR16][R20.64] ;  /* 0x0000001014147981 */ /* 0x000ea4000c1e1900 */
[----:B------:R-:W-:Y:S02]  /*08a0*/  IMAD.WIDE.U32 R14, R15, 0x4, R8 ;  /* 0x000000040f0e7825 */ /* 0x000fe400078e0008 */
[----:B------:R0:W4:Y:S02]  /*08b0*/  LDG.E R18, desc[UR16][R18.64] ;  /* 0x0000001012127981 */ /* 0x000124000c1e1900 */
[----:B------:R-:W-:-:S02]  /*08c0*/  IMAD.WIDE.U32 R12, R25, 0x4, R16 ;  /* 0x00000004190c7825 */ /* 0x000fc400078e0010 */
[----:B------:R-:W5:Y:S02]  /*08d0*/  LDG.E R14, desc[UR16][R14.64] ;  /* 0x000000100e0e7981 */ /* 0x000f64000c1e1900 */
[----:B------:R-:W-:Y:S02]  /*08e0*/  IMAD.WIDE.U32 R10, R25, 0x4, R8 ;  /* 0x00000004190a7825 */ /* 0x000fe400078e0008 */
[----:B------:R-:W5:Y:S02]  /*08f0*/  LDG.E R12, desc[UR16][R12.64] ;  /* 0x000000100c0c7981 */ /* 0x000f64000c1e1900 */
[C---:B------:R-:W-:Y:S02]  /*0900*/  IMAD.WIDE.U32 R16, R27.reuse, 0x4, R16 ;  /* 0x000000041b107825 */ /* 0x040fe400078e0010 */
[----:B------:R-:W5:Y:S02]  /*0910*/  LDG.E R10, desc[UR16][R10.64] ;  /* 0x000000100a0a7981 */ /* 0x000f64000c1e1900 */
[----:B------:R-:W-:-:S02]  /*0920*/  IMAD.WIDE.U32 R8, R27, 0x4, R8 ;  /* 0x000000041b087825 */ /* 0x000fc400078e0008 */
[----:B------:R-:W5:Y:S04]  /*0930*/  LDG.E R16, desc[UR16][R16.64] ;  /* 0x0000001010107981 */ /* 0x000f68000c1e1900 */
[----:B------:R-:W5:Y:S01]  /*0940*/  LDG.E R8, desc[UR16][R8.64] ;  /* 0x0000001008087981 */ /* 0x000f62000c1e1900 */
[----:B0-----:R-:W-:-:S04]  /*0950*/  IADD3 R19, PT, PT, R2, UR5, RZ ;  /* 0x0000000502137c10 */ /* 0x001fc8000fffe0ff */
[C---:B------:R-:W-:Y:S02]  /*0960*/  LEA R21, R19.reuse, UR13, 0x2 ;  /* 0x0000000d13157c11 */ /* 0x040fe4000f8e10ff */
[----:B------:R-:W-:Y:S01]  /*0970*/  LEA R19, R19, UR27, 0x2 ;  /* 0x0000001b13137c11 */ /* 0x000fe2000f8e10ff */
[----:B------:R-:W-:Y:S02]  /*0980*/  UIADD3 UR5, UPT, UPT, UR5, 0x4, URZ ;  /* 0x0000000405057890 */ /* 0x000fe4000fffe0ff */
[----:B---3--:R3:W-:Y:S04]  /*0990*/  STS [R21], R7 ;  /* 0x0000000715007388 */ /* 0x0087e80000000800 */
[----:B----4-:R3:W-:Y:S04]  /*09a0*/  STS [R19], R18 ;  /* 0x0000001213007388 */ /* 0x0107e80000000800 */
[----:B--2---:R3:W-:Y:S04]  /*09b0*/  STS [R21+0x4], R20 ;  /* 0x0000041415007388 */ /* 0x0047e80000000800 */
[----:B-----5:R3:W-:Y:S04]  /*09c0*/  STS [R19+0x4], R14 ;  /* 0x0000040e13007388 */ /* 0x0207e80000000800 */
[----:B------:R3:W-:Y:S04]  /*09d0*/  STS [R21+0x8], R12 ;  /* 0x0000080c15007388 */ /* 0x0007e80000000800 */
[----:B------:R3:W-:Y:S04]  /*09e0*/  STS [R19+0x8], R10 ;  /* 0x0000080a13007388 */ /* 0x0007e80000000800 */
[----:B------:R3:W-:Y:S04]  /*09f0*/  STS [R21+0xc], R16 ;  /* 0x00000c1015007388 */ /* 0x0007e80000000800 */
[----:B------:R3:W-:Y:S02]  /*0a00*/  STS [R19+0xc], R8 ;  /* 0x00000c0813007388 */ /* 0x0007e40000000800 */
.L_x_3:
[----:B------:R-:W-:Y:S05]  /*0a10*/  BRA.U !UP2, `(.L_x_0) ;  /* 0x000000010a9c7547 */ /* 0x000fea000b800000 */
[----:B------:R-:W-:Y:S01]  /*0a20*/  ISETP.NE.AND P0, PT, RZ, UR20, PT ;  /* 0x00000014ff007c0c */ /* 0x000fe2000bf05270 */
[----:B------:R-:W-:Y:S01]  /*0a30*/  UISETP.NE.AND UP1, UPT, UR21, 0x1, UPT ;  /* 0x000000011500788c */ /* 0x000fe2000bf25270 */
[----:B-1-3--:R-:W-:Y:S01]  /*0a40*/  HFMA2 R18, -RZ, RZ, 0, 2.384185791015625e-07 ;  /* 0x00000004ff127431 */ /* 0x00afe200000001ff */
[----:B------:R-:W-:Y:S01]  /*0a50*/  MOV R12, 0x4 ;  /* 0x00000004000c7802 */ /* 0x000fe20000000f00 */
[----:B------:R-:W-:Y:S01]  /*0a60*/  HFMA2 R13, -RZ, RZ, 0, 2.384185791015625e-07 ;  /* 0x00000004ff0d7431 */ /* 0x000fe200000001ff */
[----:B------:R-:W-:Y:S02]  /*0a70*/  MOV R15, 0x4 ;  /* 0x00000004000f7802 */ /* 0x000fe40000000f00 */
[----:B------:R-:W-:-:S05]  /*0a80*/  PLOP3.LUT P1, PT, PT, PT, UP1, 0x80, 0x8 ;  /* 0x000000000008781c */ /* 0x000fca0003f2f018 */
[----:B------:R-:W1:Y:S01]  /*0a90*/  @UP1 LDCU.64 UR30, c[0x0][0x388] ;  /* 0x00007100ff1e17ac */ /* 0x000e620008000a00 */
[----:B------:R-:W2:Y:S01]  /*0aa0*/  @P0 LDC.64 R10, c[0x0][0x388] ;  /* 0x0000e200ff0a0b82 */ /* 0x000ea20000000a00 */
[----:B------:R-:W3:Y:S06]  /*0ab0*/  @UP1 LDCU.64 UR32, c[0x0][0x390] ;  /* 0x00007200ff2017ac */ /* 0x000eec0008000a00 */
[----:B------:R-:W-:Y:S01]  /*0ac0*/  @P1 IADD3 R7, PT, PT, R6, UR5, RZ ;  /* 0x0000000506071c10 */ /* 0x000fe2000fffe0ff */
[----:B------:R-:W4:Y:S01]  /*0ad0*/  @P0 LDC.64 R8, c[0x0][0x390] ;  /* 0x0000e400ff080b82 */ /* 0x000f220000000a00 */
[----:B------:R-:W-:Y:S01]  /*0ae0*/  @P1 IADD3 R16, PT, PT, R2, UR5, RZ ;  /* 0x0000000502101c10 */ /* 0x000fe2000fffe0ff */
[----:B------:R-:W-:Y:S01]  /*0af0*/  @UP1 UIADD3 UR5, UPT, UPT, UR5, 0x2, URZ ;  /* 0x0000000205051890 */ /* 0x000fe2000fffe0ff */
[----:B------:R-:W-:-:S05]  /*0b00*/  @P1 IADD3 R14, PT, PT, R7, 0x1, RZ ;  /* 0x00000001070e1810 */ /* 0x000fca0007ffe0ff */
[----:B------:R-:W-:Y:S01]  /*0b10*/  @P0 IADD3 R21, PT, PT, R6, UR5, RZ ;  /* 0x0000000506150c10 */ /* 0x000fe2000fffe0ff */
[----:B-1----:R-:W-:-:S04]  /*0b20*/  @P1 IMAD.WIDE.U32 R18, R7, R18, UR30 ;  /* 0x0000001e07121e25 */ /* 0x002fc8000f8e0012 */
[----:B---3--:R-:W-:Y:S01]  /*0b30*/  @P1 IMAD.WIDE.U32 R6, R7, R12, UR32 ;  /* 0x0000002007061e25 */ /* 0x008fe2000f8e000c */
[----:B0-----:R0:W3:Y:S03]  /*0b40*/  @P1 LDG.E R17, desc[UR16][R18.64] ;  /* 0x0000001012111981 */ /* 0x0010e6000c1e1900 */
[C---:B------:R-:W-:Y:S02]  /*0b50*/  @P1 IMAD.WIDE.U32 R12, R14.reuse, R13, UR30 ;  /* 0x0000001e0e0c1e25 */ /* 0x040fe4000f8e000d */
[----:B------:R-:W5:Y:S02]  /*0b60*/  @P1 LDG.E R6, desc[UR16][R6.64] ;  /* 0x0000001006061981 */ /* 0x000f64000c1e1900 */
[----:B------:R-:W-:Y:S02]  /*0b70*/  @P1 IMAD.WIDE.U32 R14, R14, R15, UR32 ;  /* 0x000000200e0e1e25 */ /* 0x000fe4000f8e000f */
[----:B------:R-:W5:Y:S02]  /*0b80*/  @P1 LDG.E R13, desc[UR16][R12.64] ;  /* 0x000000100c0d1981 */ /* 0x000f64000c1e1900 */
[----:B--2---:R-:W-:-:S02]  /*0b90*/  @P0 IMAD.WIDE.U32 R10, R21, 0x4, R10 ;  /* 0x00000004150a0825 */ /* 0x004fc400078e000a */
[----:B------:R-:W2:Y:S02]  /*0ba0*/  @P1 LDG.E R14, desc[UR16][R14.64] ;  /* 0x000000100e0e1981 */ /* 0x000ea4000c1e1900 */
[----:B----4-:R-:W-:Y:S02]  /*0bb0*/  @P0 IMAD.WIDE.U32 R8, R21, 0x4, R8 ;  /* 0x0000000415080825 */ /* 0x010fe400078e0008 */
[----:B------:R-:W4:Y:S04]  /*0bc0*/  @P0 LDG.E R10, desc[UR16][R10.64] ;  /* 0x000000100a0a0981 */ /* 0x000f28000c1e1900 */
[----:B------:R-:W4:Y:S01]  /*0bd0*/  @P0 LDG.E R8, desc[UR16][R8.64] ;  /* 0x0000001008080981 */ /* 0x000f22000c1e1900 */
[----:B------:R-:W-:Y:S02]  /*0be0*/  @P1 LEA R20, R16, UR13, 0x2 ;  /* 0x0000000d10141c11 */ /* 0x000fe4000f8e10ff */
[----:B0-----:R-:W-:-:S02]  /*0bf0*/  @P0 IADD3 R18, PT, PT, R2, UR5, RZ ;  /* 0x0000000502120c10 */ /* 0x001fc4000fffe0ff */
[----:B------:R-:W-:Y:S02]  /*0c00*/  @P1 LEA R23, R16, UR27, 0x2 ;  /* 0x0000001b10171c11 */ /* 0x000fe4000f8e10ff */
[C---:B------:R-:W-:Y:S02]  /*0c10*/  @P0 LEA R19, R18.reuse, UR13, 0x2 ;  /* 0x0000000d12130c11 */ /* 0x040fe4000f8e10ff */
[----:B------:R-:W-:Y:S01]  /*0c20*/  @P0 LEA R21, R18, UR27, 0x2 ;  /* 0x0000001b12150c11 */ /* 0x000fe2000f8e10ff */
[----:B---3--:R0:W-:Y:S04]  /*0c30*/  @P1 STS [R20], R17 ;  /* 0x0000001114001388 */ /* 0x0081e80000000800 */
[----:B-----5:R0:W-:Y:S04]  /*0c40*/  @P1 STS [R23], R6 ;  /* 0x0000000617001388 */ /* 0x0201e80000000800 */
[----:B------:R0:W-:Y:S04]  /*0c50*/  @P1 STS [R20+0x4], R13 ;  /* 0x0000040d14001388 */ /* 0x0001e80000000800 */
[----:B--2---:R0:W-:Y:S04]  /*0c60*/  @P1 STS [R23+0x4], R14 ;  /* 0x0000040e17001388 */ /* 0x0041e80000000800 */
[----:B----4-:R0:W-:Y:S04]  /*0c70*/  @P0 STS [R19], R10 ;  /* 0x0000000a13000388 */ /* 0x0101e80000000800 */
[----:B------:R0:W-:Y:S02]  /*0c80*/  @P0 STS [R21], R8 ;  /* 0x0000000815000388 */ /* 0x0001e40000000800 */
.L_x_0:
[----:B------:R-:W2:Y:S02]  /*0c90*/  LDCU UR6, c[0x0][0x3a8] ;  /* 0x00007500ff0677ac */ /* 0x000ea40008000800 */
[----:B--2---:R-:W-:Y:S01]  /*0ca0*/  UISETP.NE.AND UP1, UPT, UR6, URZ, UPT ;  /* 0x000000ff0600728c */ /* 0x004fe2000bf25270 */
[----:B------:R-:W-:Y:S08]  /*0cb0*/  BAR.SYNC.DEFER_BLOCKING 0x0 ;  /* 0x0000000000007b1d */ /* 0x000ff00000010000 */
[----:B------:R-:W-:Y:S05]  /*0cc0*/  BRA.U !UP1, `(.L_x_4) ;  /* 0x0000007509807547 */ /* 0x000fea000b800000 */
[----:B------:R-:W-:Y:S01]  /*0cd0*/  UISETP.GE.AND UP1, UPT, UR7, 0x1, UPT ;  /* 0x000000010700788c */ /* 0x000fe2000bf26270 */
[----:B------:R-:W-:Y:S08]  /*0ce0*/  BSSY.RECONVERGENT B0, `(.L_x_4) ;  /* 0x000075e000007945 */ /* 0x000ff00003800200 */
[----:B------:R-:W-:Y:S05]  /*0cf0*/  BRA.U !UP1, `(.L_x_5) ;  /* 0x00000039096c7547 */ /* 0x000fea000b800000 */
[----:B------:R-:W-:-:S05]  /*0d00*/  UMOV UR5, URZ ;  /* 0x000000ff00057c82 */ /* 0x000fca0008000000 */
.L_x_46:
[----:B------:R-:W-:Y:S04]  /*0d10*/  BSSY.RECONVERGENT B1, `(.L_x_6) ;  /* 0x0000394000017945 */ /* 0x000fe80003800200 */
[----:B-1--4-:R-:W-:Y:S05]  /*0d20*/  @P3 BRA `(.L_x_7) ;  /* 0x0000003800483947 */ /* 0x012fea0003800000 */
[----:B------:R-:W-:Y:S05]  /*0d30*/  BRA.U !UP0, `(.L_x_8) ;  /* 0x0000000908c87547 */ /* 0x000fea000b800000 */
[----:B------:R-:W-:Y:S01]  /*0d40*/  UISETP.GE.U32.AND UP1, UPT, UR23, 0xf, UPT ;  /* 0x0000000f1700788c */ /* 0x000fe2000bf26070 */
[----:B0-----:R-:W-:Y:S01]  /*0d50*/  MOV R6, UR5 ;  /* 0x0000000500067c02 */ /* 0x001fe20008000f00 */
[----:B------:R-:W-:-:S04]  /*0d60*/  UMOV UR6, URZ ;  /* 0x000000ff00067c82 */ /* 0x000fc80008000000 */
[----:B------:R-:W-:-:S03]  /*0d70*/  IMAD R6, R6, UR19, R3 ;  /* 0x0000001306067c24 */ /* 0x000fc6000f8e0203 */
[----:B------:R-:W-:Y:S05]  /*0d80*/  BRA.U !UP1, `(.L_x_9) ;  /* 0x00000005092c7547 */ /* 0x000fea000b800000 */
[----:B------:R-:W0:Y:S01]  /*0d90*/  S2UR UR7, SR_CgaCtaId ;  /* 0x00000000000779c3 */ /* 0x000e220000008800 */
[----:B------:R-:W-:Y:S02]  /*0da0*/  UMOV UR6, 0x400 ;  /* 0x0000040000067882 */ /* 0x000fe40000000000 */
[----:B0-----:R-:W-:-:S03]  /*0db0*/  ULEA UR7, UR7, UR6, 0x18 ;  /* 0x0000000607077291 */ /* 0x001fc6000f8ec0ff */
[----:B------:R-:W-:-:S09]  /*0dc0*/  UMOV UR6, URZ ;  /* 0x000000ff00067c82 */ /* 0x000fd20008000000 */
.L_x_10:
[----:B01-3--:R-:W0:Y:S01]  /*0dd0*/  LDC.64 R12, c[0x0][0x380] ;  /* 0x0000e000ff0c7b82 */ /* 0x00be220000000a00 */
[----:B------:R-:W-:-:S04]  /*0de0*/  IADD3 R26, PT, PT, R6, UR6, RZ ;  /* 0x00000006061a7c10 */ /* 0x000fc8000fffe0ff */
[C---:B------:R-:W-:Y:S02]  /*0df0*/  IADD3 R21, PT, PT, R26.reuse, 0x1, RZ ;  /* 0x000000011a157810 */ /* 0x040fe40007ffe0ff */
[C---:B------:R-:W-:Y:S02]  /*0e00*/  IADD3 R27, PT, PT, R26.reuse, 0x6, RZ ;  /* 0x000000061a1b7810 */ /* 0x040fe40007ffe0ff */
[C---:B------:R-:W-:Y:S02]  /*0e10*/  IADD3 R15, PT, PT, R26.reuse, 0x5, RZ ;  /* 0x000000051a0f7810 */ /* 0x040fe40007ffe0ff */
[C---:B------:R-:W-:Y:S02]  /*0e20*/  IADD3 R19, PT, PT, R26.reuse, 0x3, RZ ;  /* 0x000000031a137810 */ /* 0x040fe40007ffe0ff */
[C---:B------:R-:W-:Y:S02]  /*0e30*/  IADD3 R29, PT, PT, R26.reuse, 0x8, RZ ;  /* 0x000000081a1d7810 */ /* 0x040fe40007ffe0ff */
[C---:B------:R-:W-:Y:S01]  /*0e40*/  IADD3 R25, PT, PT, R26.reuse, 0x2, RZ ;  /* 0x000000021a197810 */ /* 0x040fe20007ffe0ff */
[----:B0-----:R-:W-:-:S04]  /*0e50*/  IMAD.WIDE.U32 R10, R26, 0x4, R12 ;  /* 0x000000041a0a7825 */ /* 0x001fc800078e000c */
[--C-:B------:R-:W-:Y:S01]  /*0e60*/  IMAD.WIDE.U32 R20, R21, 0x4, R12.reuse ;  /* 0x0000000415147825 */ /* 0x100fe200078e000c */
[----:B------:R0:W2:Y:S03]  /*0e70*/  LDG.E R8, desc[UR16][R10.64] ;  /* 0x000000100a087981 */ /* 0x0000a6000c1e1900 */
[--C-:B------:R-:W-:Y:S01]  /*0e80*/  IMAD.WIDE.U32 R14, R15, 0x4, R12.reuse ;  /* 0x000000040f0e7825 */ /* 0x100fe200078e000c */
[----:B------:R-:W3:Y:S01]  /*0e90*/  LDG.E R7, desc[UR16][R20.64] ;  /* 0x0000001014077981 */ /* 0x000ee2000c1e1900 */
[----:B------:R-:W-:Y:S02]  /*0ea0*/  IADD3 R17, PT, PT, R26, 0x4, RZ ;  /* 0x000000041a117810 */ /* 0x000fe40007ffe0ff */
[----:B------:R-:W-:-:S04]  /*0eb0*/  IMAD.WIDE.U32 R18, R19, 0x4, R12 ;  /* 0x0000000413127825 */ /* 0x000fc800078e000c */
[--C-:B0-----:R-:W-:Y:S01]  /*0ec0*/  IMAD.WIDE.U32 R10, R27, 0x4, R12.reuse ;  /* 0x000000041b0a7825 */ /* 0x101fe200078e000c */
[C---:B------:R-:W-:Y:S01]  /*0ed0*/  IADD3 R27, PT, PT, R26.reuse, 0x7, RZ ;  /* 0x000000071a1b7810 */ /* 0x040fe20007ffe0ff */
[----:B------:R0:W4:Y:S02]  /*0ee0*/  LDG.E R23, desc[UR16][R18.64] ;  /* 0x0000001012177981 */ /* 0x000124000c1e1900 */
[--C-:B------:R-:W-:Y:S02]  /*0ef0*/  IMAD.WIDE.U32 R24, R25, 0x4, R12.reuse ;  /* 0x0000000419187825 */ /* 0x100fe400078e000c */
[----:B------:R1:W5:Y:S04]  /*0f00*/  LDG.E R20, desc[UR16][R10.64] ;  /* 0x000000100a147981 */ /* 0x000368000c1e1900 */
[----:B------:R1:W5:Y:S01]  /*0f10*/  LDG.E R21, desc[UR16][R14.64] ;  /* 0x000000100e157981 */ /* 0x000362000c1e1900 */
[----:B0-----:R-:W-:Y:S01]  /*0f20*/  IADD3 R19, PT, PT, R26, 0x9, RZ ;  /* 0x000000091a137810 */ /* 0x001fe20007ffe0ff */
[----:B------:R-:W-:-:S02]  /*0f30*/  IMAD.WIDE.U32 R16, R17, 0x4, R12 ;  /* 0x0000000411107825 */ /* 0x000fc400078e000c */
[----:B------:R0:W5:Y:S02]  /*0f40*/  LDG.E R9, desc[UR16][R24.64] ;  /* 0x0000001018097981 */ /* 0x000164000c1e1900 */
[--C-:B-1----:R-:W-:Y:S01]  /*0f50*/  IMAD.WIDE.U32 R10, R27, 0x4, R12.reuse ;  /* 0x000000041b0a7825 */ /* 0x102fe200078e000c */
[C---:B------:R-:W-:Y:S01]  /*0f60*/  IADD3 R27, PT, PT, R26.reuse, 0xb, RZ ;  /* 0x0000000b1a1b7810 */ /* 0x040fe20007ffe0ff */
[----:B------:R1:W5:Y:S02]  /*0f70*/  LDG.E R22, desc[UR16][R16.64] ;  /* 0x0000001010167981 */ /* 0x000364000c1e1900 */
[----:B------:R-:W-:Y:S02]  /*0f80*/  IMAD.WIDE.U32 R14, R29, 0x4, R12 ;  /* 0x000000041d0e7825 */ /* 0x000fe400078e000c */
[----:B------:R-:W5:Y:S01]  /*0f90*/  LDG.E R11, desc[UR16][R10.64] ;  /* 0x000000100a0b7981 */ /* 0x000f62000c1e1900 */
[----:B0-----:R-:W-:-:S03]  /*0fa0*/  IADD3 R25, PT, PT, R26, 0xa, RZ ;  /* 0x0000000a1a197810 */ /* 0x001fc60007ffe0ff */
[----:B------:R0:W5:Y:S02]  /*0fb0*/  LDG.E R10, desc[UR16][R14.64] ;  /* 0x000000100e0a7981 */ /* 0x000164000c1e1900 */
[--C-:B-1----:R-:W-:Y:S01]  /*0fc0*/  IMAD.WIDE.U32 R16, R25, 0x4, R12.reuse ;  /* 0x0000000419107825 */ /* 0x102fe200078e000c */
[C---:B------:R-:W-:Y:S02]  /*0fd0*/  IADD3 R29, PT, PT, R26.reuse, 0xd, RZ ;  /* 0x0000000d1a1d7810 */ /* 0x040fe40007ffe0ff */
[----:B------:R-:W-:Y:S02]  /*0fe0*/  IADD3 R28, PT, PT, R26, 0xe, RZ ;  /* 0x0000000e1a1c7810 */ /* 0x000fe40007ffe0ff */
[----:B------:R1:W5:Y:S01]  /*0ff0*/  LDG.E R25, desc[UR16][R16.64] ;  /* 0x0000001010197981 */ /* 0x000362000c1e1900 */
[----:B0-----:R-:W-:-:S04]  /*1000*/  IMAD.WIDE.U32 R14, R19, 0x4, R12 ;  /* 0x00000004130e7825 */ /* 0x001fc800078e000c */
[--C-:B------:R-:W-:Y:S01]  /*1010*/  IMAD.WIDE.U32 R18, R27, 0x4, R12.reuse ;  /* 0x000000041b127825 */ /* 0x100fe200078e000c */
[C---:B------:R-:W-:Y:S01]  /*1020*/  IADD3 R27, PT, PT, R26.reuse, 0xc, RZ ;  /* 0x0000000c1a1b7810 */ /* 0x040fe20007ffe0ff */
[----:B------:R0:W5:Y:S02]  /*1030*/  LDG.E R24, desc[UR16][R14.64] ;  /* 0x000000100e187981 */ /* 0x000164000c1e1900 */
[--C-:B-1----:R-:W-:Y:S02]  /*1040*/  IMAD.WIDE.U32 R16, R29, 0x4, R12.reuse ;  /* 0x000000041d107825 */ /* 0x102fe400078e000c */
[----:B------:R-:W5:Y:S02]  /*1050*/  LDG.E R18, desc[UR16][R18.64] ;  /* 0x0000001012127981 */ /* 0x000f64000c1e1900 */
[----:B0-----:R-:W-:Y:S01]  /*1060*/  IMAD.WIDE.U32 R14, R27, 0x4, R12 ;  /* 0x000000041b0e7825 */ /* 0x001fe200078e000c */
[----:B------:R-:W-:-:S04]  /*1070*/  IADD3 R27, PT, PT, R26, 0xf, RZ ;  /* 0x0000000f1a1b7810 */ /* 0x000fc80007ffe0ff */
[----:B------:R0:W5:Y:S02]  /*1080*/  LDG.E R26, desc[UR16][R14.64] ;  /* 0x000000100e1a7981 */ /* 0x000164000c1e1900 */
[--C-:B0-----:R-:W-:Y:S02]  /*1090*/  IMAD.WIDE.U32 R14, R28, 0x4, R12.reuse ;  /* 0x000000041c0e7825 */ /* 0x101fe400078e000c */
[----:B------:R-:W5:Y:S02]  /*10a0*/  LDG.E R28, desc[UR16][R16.64] ;  /* 0x00000010101c7981 */ /* 0x000f64000c1e1900 */
[----:B------:R-:W-:Y:S02]  /*10b0*/  IMAD.WIDE.U32 R12, R27, 0x4, R12 ;  /* 0x000000041b0c7825 */ /* 0x000fe400078e000c */
[----:B------:R-:W5:Y:S04]  /*10c0*/  LDG.E R27, desc[UR16][R14.64] ;  /* 0x000000100e1b7981 */ /* 0x000f68000c1e1900 */
[----:B------:R-:W5:Y:S01]  /*10d0*/  LDG.E R12, desc[UR16][R12.64] ;  /* 0x000000100c0c7981 */ /* 0x000f62000c1e1900 */
[----:B------:R-:W-:-:S04]  /*10e0*/  IADD3 R19, PT, PT, R2, UR6, RZ ;  /* 0x0000000602137c10 */ /* 0x000fc8000fffe0ff */
[----:B------:R-:W-:Y:S01]  /*10f0*/  LEA R19, R19, UR7, 0x2 ;  /* 0x0000000713137c11 */ /* 0x000fe2000f8e10ff */
[----:B------:R-:W-:-:S04]  /*1100*/  UIADD3 UR6, UPT, UPT, UR6, 0x10, URZ ;  /* 0x0000001006067890 */ /* 0x000fc8000fffe0ff */
[----:B------:R-:W-:Y:S01]  /*1110*/  UISETP.NE.AND UP1, UPT, UR6, UR9, UPT ;  /* 0x000000090600728c */ /* 0x000fe2000bf25270 */
[----:B--2---:R0:W-:Y:S04]  /*1120*/  STS [R19], R8 ;  /* 0x0000000813007388 */ /* 0x0041e80000000800 */
[----:B---3--:R0:W-:Y:S04]  /*1130*/  STS [R19+0x4], R7 ;  /* 0x0000040713007388 */ /* 0x0081e80000000800 */
[----:B----4-:R0:W-:Y:S04]  /*1140*/  STS [R19+0xc], R23 ;  /* 0x00000c1713007388 */ /* 0x0101e80000000800 */
[----:B-----5:R0:W-:Y:S04]  /*1150*/  STS [R19+0x18], R20 ;  /* 0x0000181413007388 */ /* 0x0201e80000000800 */
[----:B------:R0:W-:Y:S04]  /*1160*/  STS [R19+0x14], R21 ;  /* 0x0000141513007388 */ /* 0x0001e80000000800 */
        /* <DEDUP_REMOVED lines=13> */
.L_x_9:
[----:B------:R-:W2:Y:S02]  /*1240*/  LDCU UR7, c[0x0][0x3a0] ;  /* 0x00007400ff0777ac */ /* 0x000ea40008000800 */
[----:B--2---:R-:W-:-:S04]  /*1250*/  ULOP3.LUT UR7, UR7, 0xf, URZ, 0xc0, !UPT ;  /* 0x0000000f07077892 */ /* 0x004fc8000f8ec0ff */
[----:B------:R-:W-:-:S09]  /*1260*/  UISETP.NE.AND UP1, UPT, UR7, URZ, UPT ;  /* 0x000000ff0700728c */ /* 0x000fd2000bf25270 */
[----:B------:R-:W-:Y:S05]  /*1270*/  BRA.U !UP1, `(.L_x_8) ;  /* 0x0000000509787547 */ /* 0x000fea000b800000 */
[----:B------:R-:W-:Y:S02]  /*1280*/  UIADD3 UR7, UPT, UPT, UR7, -0x1, URZ ;  /* 0xffffffff07077890 */ /* 0x000fe4000fffe0ff */
[----:B------:R-:W-:Y:S02]  /*1290*/  UISETP.NE.AND UP2, UPT, UR22, URZ, UPT ;  /* 0x000000ff1600728c */ /* 0x000fe4000bf45270 */
[----:B------:R-:W-:-:S09]  /*12a0*/  UISETP.GE.U32.AND UP1, UPT, UR7, 0x7, UPT ;  /* 0x000000070700788c */ /* 0x000fd2000bf26070 */
[----:B------:R-:W-:Y:S05]  /*12b0*/  BRA.U !UP1, `(.L_x_11) ;  /* 0x00000001099c7547 */ /* 0x000fea000b800000 */
[----:B01-3--:R-:W0:Y:S01]  /*12c0*/  LDC.64 R20, c[0x0][0x380] ;  /* 0x0000e000ff147b82 */ /* 0x00be220000000a00 */
[----:B------:R-:W-:-:S04]  /*12d0*/  IADD3 R9, PT, PT, R6, UR6, RZ ;  /* 0x0000000606097c10 */ /* 0x000fc8000fffe0ff */
[C---:B------:R-:W-:Y:S02]  /*12e0*/  IADD3 R11, PT, PT, R9.reuse, 0x1, RZ ;  /* 0x00000001090b7810 */ /* 0x040fe40007ffe0ff */
[C---:B------:R-:W-:Y:S02]  /*12f0*/  IADD3 R13, PT, PT, R9.reuse, 0x2, RZ ;  /* 0x00000002090d7810 */ /* 0x040fe40007ffe0ff */
[C---:B------:R-:W-:Y:S02]  /*1300*/  IADD3 R15, PT, PT, R9.reuse, 0x3, RZ ;  /* 0x00000003090f7810 */ /* 0x040fe40007ffe0ff */
[C---:B------:R-:W-:Y:S02]  /*1310*/  IADD3 R17, PT, PT, R9.reuse, 0x4, RZ ;  /* 0x0000000409117810 */ /* 0x040fe40007ffe0ff */
[C---:B------:R-:W-:Y:S02]  /*1320*/  IADD3 R23, PT, PT, R9.reuse, 0x5, RZ ;  /* 0x0000000509177810 */ /* 0x040fe40007ffe0ff */
[----:B------:R-:W-:-:S02]  /*1330*/  IADD3 R25, PT, PT, R9, 0x6, RZ ;  /* 0x0000000609197810 */ /* 0x000fc40007ffe0ff */
[C---:B------:R-:W-:Y:S01]  /*1340*/  IADD3 R27, PT, PT, R9.reuse, 0x7, RZ ;  /* 0x00000007091b7810 */ /* 0x040fe20007ffe0ff */
[----:B0-----:R-:W-:-:S04]  /*1350*/  IMAD.WIDE.U32 R18, R9, 0x4, R20 ;  /* 0x0000000409127825 */ /* 0x001fc800078e0014 */
[--C-:B------:R-:W-:Y:S01]  /*1360*/  IMAD.WIDE.U32 R8, R11, 0x4, R20.reuse ;  /* 0x000000040b087825 */ /* 0x100fe200078e0014 */
[----:B------:R0:W2:Y:S03]  /*1370*/  LDG.E R7, desc[UR16][R18.64] ;  /* 0x0000001012077981 */ /* 0x0000a6000c1e1900 */
[--C-:B------:R-:W-:Y:S02]  /*1380*/  IMAD.WIDE.U32 R10, R13, 0x4, R20.reuse ;  /* 0x000000040d0a7825 */ /* 0x100fe400078e0014 */
[----:B------:R-:W3:Y:S02]  /*1390*/  LDG.E R9, desc[UR16][R8.64] ;  /* 0x0000001008097981 */ /* 0x000ee4000c1e1900 */
[--C-:B------:R-:W-:Y:S02]  /*13a0*/  IMAD.WIDE.U32 R12, R15, 0x4, R20.reuse ;  /* 0x000000040f0c7825 */ /* 0x100fe400078e0014 */
[----:B------:R-:W4:Y:S02]  /*13b0*/  LDG.E R11, desc[UR16][R10.64] ;  /* 0x000000100a0b7981 */ /* 0x000f24000c1e1900 */
[----:B------:R-:W-:-:S02]  /*13c0*/  IMAD.WIDE.U32 R14, R17, 0x4, R20 ;  /* 0x00000004110e7825 */ /* 0x000fc400078e0014 */
[----:B------:R-:W5:Y:S02]  /*13d0*/  LDG.E R13, desc[UR16][R12.64] ;  /* 0x000000100c0d7981 */ /* 0x000f64000c1e1900 */
[--C-:B------:R-:W-:Y:S02]  /*13e0*/  IMAD.WIDE.U32 R16, R23, 0x4, R20.reuse ;  /* 0x0000000417107825 */ /* 0x100fe400078e0014 */
[----:B------:R-:W5:Y:S02]  /*13f0*/  LDG.E R15, desc[UR16][R14.64] ;  /* 0x000000100e0f7981 */ /* 0x000f64000c1e1900 */
[--C-:B0-----:R-:W-:Y:S02]  /*1400*/  IMAD.WIDE.U32 R18, R25, 0x4, R20.reuse ;  /* 0x0000000419127825 */ /* 0x101fe400078e0014 */
[----:B------:R-:W5:Y:S02]  /*1410*/  LDG.E R17, desc[UR16][R16.64] ;  /* 0x0000001010117981 */ /* 0x000f64000c1e1900 */
[----:B------:R-:W-:-:S02]  /*1420*/  IMAD.WIDE.U32 R20, R27, 0x4, R20 ;  /* 0x000000041b147825 */ /* 0x000fc400078e0014 */
[----:B------:R-:W5:Y:S04]  /*1430*/  LDG.E R19, desc[UR16][R18.64] ;  /* 0x0000001012137981 */ /* 0x000f68000c1e1900 */
[----:B------:R-:W5:Y:S01]  /*1440*/  LDG.E R21, desc[UR16][R20.64] ;  /* 0x0000001014157981 */ /* 0x000f62000c1e1900 */
[----:B------:R-:W0:Y:S01]  /*1450*/  S2UR UR15, SR_CgaCtaId ;  /* 0x00000000000f79c3 */ /* 0x000e220000008800 */
[----:B------:R-:W-:Y:S01]  /*1460*/  UMOV UR7, 0x400 ;  /* 0x0000040000077882 */ /* 0x000fe20000000000 */
[----:B------:R-:W-:Y:S01]  /*1470*/  IADD3 R22, PT, PT, R2, UR6, RZ ;  /* 0x0000000602167c10 */ /* 0x000fe2000fffe0ff */
[----:B0-----:R-:W-:-:S06]  /*1480*/  ULEA UR7, UR15, UR7, 0x18 ;  /* 0x000000070f077291 */ /* 0x001fcc000f8ec0ff */
[----:B------:R-:W-:Y:S01]  /*1490*/  LEA R22, R22, UR7, 0x2 ;  /* 0x0000000716167c11 */ /* 0x000fe2000f8e10ff */
[----:B------:R-:W-:-:S04]  /*14a0*/  UIADD3 UR6, UPT, UPT, UR6, 0x8, URZ ;  /* 0x0000000806067890 */ /* 0x000fc8000fffe0ff */
[----:B--2---:R2:W-:Y:S04]  /*14b0*/  STS [R22], R7 ;  /* 0x0000000716007388 */ /* 0x0045e80000000800 */
[----:B---3--:R2:W-:Y:S04]  /*14c0*/  STS [R22+0x4], R9 ;  /* 0x0000040916007388 */ /* 0x0085e80000000800 */
[----:B----4-:R2:W-:Y:S04]  /*14d0*/  STS [R22+0x8], R11 ;  /* 0x0000080b16007388 */ /* 0x0105e80000000800 */
[----:B-----5:R2:W-:Y:S04]  /*14e0*/  STS [R22+0xc], R13 ;  /* 0x00000c0d16007388 */ /* 0x0205e80000000800 */
[----:B------:R2:W-:Y:S04]  /*14f0*/  STS [R22+0x10], R15 ;  /* 0x0000100f16007388 */ /* 0x0005e80000000800 */
[----:B------:R2:W-:Y:S04]  /*1500*/  STS [R22+0x14], R17 ;  /* 0x0000141116007388 */ /* 0x0005e80000000800 */
[----:B------:R2:W-:Y:S04]  /*1510*/  STS [R22+0x18], R19 ;  /* 0x0000181316007388 */ /* 0x0005e80000000800 */
[----:B------:R2:W-:Y:S02]  /*1520*/  STS [R22+0x1c], R21 ;  /* 0x00001c1516007388 */ /* 0x0005e40000000800 */
.L_x_11:
[----:B------:R-:W-:Y:S05]  /*1530*/  BRA.U !UP2, `(.L_x_8) ;  /* 0x000000010ac87547 */ /* 0x000fea000b800000 */
[----:B------:R-:W-:Y:S02]  /*1540*/  UIADD3 UR7, UPT, UPT, UR22, -0x1, URZ ;  /* 0xffffffff16077890 */ /* 0x000fe4000fffe0ff */
[----:B------:R-:W-:Y:S02]  /*1550*/  UISETP.NE.AND UP2, UPT, UR21, URZ, UPT ;  /* 0x000000ff1500728c */ /* 0x000fe4000bf45270 */
[----:B------:R-:W-:-:S09]  /*1560*/  UISETP.GE.U32.AND UP1, UPT, UR7, 0x3, UPT ;  /* 0x000000030700788c */ /* 0x000fd2000bf26070 */
[----:B------:R-:W-:Y:S05]  /*1570*/  BRA.U !UP1, `(.L_x_12) ;  /* 0x00000001095c7547 */ /* 0x000fea000b800000 */
[----:B0123--:R-:W0:Y:S01]  /*1580*/  LDC.64 R8, c[0x0][0x380] ;  /* 0x0000e000ff087b82 */ /* 0x00fe220000000a00 */
[----:B------:R-:W-:-:S04]  /*1590*/  IADD3 R11, PT, PT, R6, UR6, RZ ;  /* 0x00000006060b7c10 */ /* 0x000fc8000fffe0ff */
[C---:B------:R-:W-:Y:S02]  /*15a0*/  IADD3 R13, PT, PT, R11.reuse, 0x1, RZ ;  /* 0x000000010b0d7810 */ /* 0x040fe40007ffe0ff */
[C---:B------:R-:W-:Y:S02]  /*15b0*/  IADD3 R15, PT, PT, R11.reuse, 0x2, RZ ;  /* 0x000000020b0f7810 */ /* 0x040fe40007ffe0ff */
[C---:B------:R-:W-:Y:S01]  /*15c0*/  IADD3 R7, PT, PT, R11.reuse, 0x3, RZ ;  /* 0x000000030b077810 */ /* 0x040fe20007ffe0ff */
[----:B0-----:R-:W-:-:S04]  /*15d0*/  IMAD.WIDE.U32 R10, R11, 0x4, R8 ;  /* 0x000000040b0a7825 */ /* 0x001fc800078e0008 */
[--C-:B------:R-:W-:Y:S02]  /*15e0*/  IMAD.WIDE.U32 R12, R13, 0x4, R8.reuse ;  /* 0x000000040d0c7825 */ /* 0x100fe400078e0008 */
[----:B------:R-:W2:Y:S02]  /*15f0*/  LDG.E R10, desc[UR16][R10.64] ;  /* 0x000000100a0a7981 */ /* 0x000ea4000c1e1900 */
[--C-:B------:R-:W-:Y:S02]  /*1600*/  IMAD.WIDE.U32 R14, R15, 0x4, R8.reuse ;  /* 0x000000040f0e7825 */ /* 0x100fe400078e0008 */
[----:B------:R-:W3:Y:S02]  /*1610*/  LDG.E R12, desc[UR16][R12.64] ;  /* 0x000000100c0c7981 */ /* 0x000ee4000c1e1900 */
[----:B------:R-:W-:Y:S02]  /*1620*/  IMAD.WIDE.U32 R8, R7, 0x4, R8 ;  /* 0x0000000407087825 */ /* 0x000fe400078e0008 */
[----:B------:R-:W4:Y:S04]  /*1630*/  LDG.E R14, desc[UR16][R14.64] ;  /* 0x000000100e0e7981 */ /* 0x000f28000c1e1900 */
        /* <DEDUP_REMOVED lines=10> */
[----:B-----5:R0:W-:Y:S02]  /*16e0*/  STS [R7+0xc], R8 ;  /* 0x00000c0807007388 */ /* 0x0201e40000000800 */
.L_x_12:
[----:B------:R-:W-:Y:S05]  /*16f0*/  BRA.U !UP2, `(.L_x_8) ;  /* 0x000000010a587547 */ /* 0x000fea000b800000 */
[----:B0123--:R-:W0:Y:S01]  /*1700*/  LDC.64 R8, c[0x0][0x380] ;  /* 0x0000e000ff087b82 */ /* 0x00fe220000000a00 */
[----:B------:R-:W-:-:S05]  /*1710*/  IADD3 R11, PT, PT, R6, UR6, RZ ;  /* 0x00000006060b7c10 */ /* 0x000fca000fffe0ff */
[----:B0-----:R-:W-:-:S06]  /*1720*/  IMAD.WIDE.U32 R6, R11, 0x4, R8 ;  /* 0x000000040b067825 */ /* 0x001fcc00078e0008 */
[----:B------:R-:W2:Y:S01]  /*1730*/  LDG.E R6, desc[UR16][R6.64] ;  /* 0x0000001006067981 */ /* 0x000ea2000c1e1900 */
[----:B------:R-:W0:Y:S01]  /*1740*/  S2UR UR15, SR_CgaCtaId ;  /* 0x00000000000f79c3 */ /* 0x000e220000008800 */
[----:B------:R-:W-:Y:S01]  /*1750*/  UMOV UR7, 0x400 ;  /* 0x0000040000077882 */ /* 0x000fe20000000000 */
[----:B------:R-:W-:Y:S01]  /*1760*/  IADD3 R10, PT, PT, R2, UR6, RZ ;  /* 0x00000006020a7c10 */ /* 0x000fe2000fffe0ff */
[----:B------:R-:W-:Y:S02]  /*1770*/  UISETP.NE.AND UP1, UPT, UR21, 0x1, UPT ;  /* 0x000000011500788c */ /* 0x000fe4000bf25270 */
[----:B0-----:R-:W-:-:S06]  /*1780*/  ULEA UR7, UR15, UR7, 0x18 ;  /* 0x000000070f077291 */ /* 0x001fcc000f8ec0ff */
[----:B------:R-:W-:-:S05]  /*1790*/  LEA R13, R10, UR7, 0x2 ;  /* 0x000000070a0d7c11 */ /* 0x000fca000f8e10ff */
[----:B--2---:R4:W-:Y:S01]  /*17a0*/  STS [R13], R6 ;  /* 0x000000060d007388 */ /* 0x0049e20000000800 */
[----:B------:R-:W-:Y:S05]  /*17b0*/  BRA.U !UP1, `(.L_x_8) ;  /* 0x0000000109287547 */ /* 0x000fea000b800000 */
[----:B------:R-:W-:Y:S01]  /*17c0*/  UISETP.NE.AND UP1, UPT, UR21, 0x2, UPT ;  /* 0x000000021500788c */ /* 0x000fe2000bf25270 */
[----:B------:R-:W-:-:S05]  /*17d0*/  IADD3 R7, PT, PT, R11, 0x1, RZ ;  /* 0x000000010b077810 */ /* 0x000fca0007ffe0ff */
[----:B------:R-:W-:Y:S01]  /*17e0*/  PLOP3.LUT P0, PT, PT, PT, UP1, 0x80, 0x8 ;  /* 0x000000000008781c */ /* 0x000fe20003f0f018 */
[----:B----4-:R-:W-:-:S06]  /*17f0*/  IMAD.WIDE.U32 R6, R7, 0x4, R8 ;  /* 0x0000000407067825 */ /* 0x010fcc00078e0008 */
[----:B------:R-:W2:Y:S06]  /*1800*/  LDG.E R6, desc[UR16][R6.64] ;  /* 0x0000001006067981 */ /* 0x000eac000c1e1900 */
[----:B------:R-:W-:-:S05]  /*1810*/  @P0 IADD3 R11, PT, PT, R11, 0x2, RZ ;  /* 0x000000020b0b0810 */ /* 0x000fca0007ffe0ff */
[----:B------:R-:W-:-:S06]  /*1820*/  @P0 IMAD.WIDE.U32 R8, R11, 0x4, R8 ;  /* 0x000000040b080825 */ /* 0x000fcc00078e0008 */
[----:B------:R-:W3:Y:S04]  /*1830*/  @P0 LDG.E R8, desc[UR16][R8.64] ;  /* 0x0000001008080981 */ /* 0x000ee8000c1e1900 */
[----:B--2---:R0:W-:Y:S04]  /*1840*/  STS [R13+0x4], R6 ;  /* 0x000004060d007388 */ /* 0x0041e80000000800 */
[----:B---3--:R0:W-:Y:S02]  /*1850*/  @P0 STS [R13+0x8], R8 ;  /* 0x000008080d000388 */ /* 0x0081e40000000800 */
.L_x_8:
[----:B0-2-4-:R-:W0:Y:S01]  /*1860*/  LDC R13, c[0x0][0x3b0] ;  /* 0x0000ec00ff0d7b82 */ /* 0x015e220000000800 */
[----:B------:R-:W2:Y:S07]  /*1870*/  LDCU UR6, c[0x0][0x3ac] ;  /* 0x00007580ff0677ac */ /* 0x000eae0008000800 */
[----:B-1-3--:R-:W1:Y:S08]  /*1880*/  LDC.64 R6, c[0x0][0x3c0] ;  /* 0x0000f000ff067b82 */ /* 0x00ae700000000a00 */
[----:B------:R-:W3:Y:S01]  /*1890*/  LDC.64 R8, c[0x0][0x3b8] ;  /* 0x0000ee00ff087b82 */ /* 0x000ee20000000a00 */
[----:B0-----:R-:W-:-:S04]  /*18a0*/  IMAD R13, R13, UR5, R4 ;  /* 0x000000050d0d7c24 */ /* 0x001fc8000f8e0204 */
[----:B-1----:R-:W-:-:S06]  /*18b0*/  IMAD.WIDE.U32 R6, R13, 0x4, R6 ;  /* 0x000000040d067825 */ /* 0x002fcc00078e0006 */
[----:B------:R0:W5:Y:S01]  /*18c0*/  LDG.E R7, desc[UR16][R6.64] ;  /* 0x0000001006077981 */ /* 0x000162000c1e1900 */
[----:B---3--:R-:W-:-:S05]  /*18d0*/  IMAD.WIDE.U32 R12, R13, 0x4, R8 ;  /* 0x000000040d0c7825 */ /* 0x008fca00078e0008 */
[----:B------:R0:W5:Y:S01]  /*18e0*/  LDG.E R8, desc[UR16][R12.64] ;  /* 0x000000100c087981 */ /* 0x000162000c1e1900 */
[----:B--2---:R-:W-:-:S04]  /*18f0*/  MOV R11, UR6 ;  /* 0x00000006000b7c02 */ /* 0x004fc80008000f00 */
[----:B------:R-:W-:Y:S02]  /*1900*/  ISETP.GT.AND P0, PT, R11, RZ, PT ;  /* 0x000000ff0b00720c */ /* 0x000fe40003f04270 */
[----:B------:R-:W-:-:S11]  /*1910*/  MOV R9, 0xff800000 ;  /* 0xff80000000097802 */ /* 0x000fd60000000f00 */
[----:B0-----:R-:W-:Y:S05]  /*1920*/  @!P0 BRA `(.L_x_13) ;  /* 0x0000000800ac8947 */ /* 0x001fea0003800000 */
[----:B------:R-:W-:Y:S05]  /*1930*/  BRA.U UP0, `(.L_x_14) ;  /* 0x0000000100e47547 */ /* 0x000fea000b800000 */
[----:B------:R-:W0:Y:S01]  /*1940*/  LDCU UR6, c[0x0][0x3b4] ;  /* 0x00007680ff0677ac */ /* 0x000e220008000800 */
[----:B------:R-:W-:Y:S01]  /*1950*/  MOV R9, 0xff800000 ;  /* 0xff80000000097802 */ /* 0x000fe20000000f00 */
[----:B------:R-:W-:Y:S01]  /*1960*/  UISETP.GE.U32.AND UP1, UPT, UR26, 0x7, UPT ;  /* 0x000000071a00788c */ /* 0x000fe2000bf26070 */
[----:B0-----:R-:W-:Y:S01]  /*1970*/  FMUL R13, RZ, UR6 ;  /* 0x00000006ff0d7c20 */ /* 0x001fe20008400000 */
[----:B------:R-:W-:-:S07]  /*1980*/  UMOV UR6, URZ ;  /* 0x000000ff00067c82 */ /* 0x000fce0008000000 */
[----:B------:R-:W-:Y:S05]  /*1990*/  BRA.U !UP1, `(.L_x_15) ;  /* 0x0000000109487547 */ /* 0x000fea000b800000 */
[----:B------:R-:W-:Y:S01]  /*19a0*/  MOV R9, 0xff800000 ;  /* 0xff80000000097802 */ /* 0x000fe20000000f00 */
[----:B------:R-:W-:-:S06]  /*19b0*/  UMOV UR6, URZ ;  /* 0x000000ff00067c82 */ /* 0x000fcc0008000000 */
.L_x_16:
[----:B0-----:R-:W-:Y:S01]  /*19c0*/  IMAD R6, R0, R11, UR6 ;  /* 0x0000000600067e24 */ /* 0x001fe2000f8e020b */
[----:B------:R-:W-:Y:S01]  /*19d0*/  UIADD3 UR6, UPT, UPT, UR6, 0x8, URZ ;  /* 0x0000000806067890 */ /* 0x000fe2000fffe0ff */
[----:B------:R-:W-:-:S03]  /*19e0*/  FSETP.GT.AND P1, PT, R13, R9, PT ;  /* 0x000000090d00720b */ /* 0x000fc60003f24000 */
[----:B------:R-:W-:Y:S01]  /*19f0*/  LEA R6, R6, UR28, 0x2 ;  /* 0x0000001c06067c11 */ /* 0x000fe2000f8e10ff */
[----:B------:R-:W-:Y:S01]  /*1a00*/  UISETP.NE.AND UP1, UPT, UR6, UR12, UPT ;  /* 0x0000000c0600728c */ /* 0x000fe2000bf25270 */
[----:B------:R-:W-:-:S03]  /*1a10*/  FSEL R9, R13, R9, P1 ;  /* 0x000000090d097208 */ /* 0x000fc60000800000 */
[----:B------:R0:W-:Y:S04]  /*1a20*/  STS [R6], R13 ;  /* 0x0000000d06007388 */ /* 0x0001e80000000800 */
        /* <DEDUP_REMOVED lines=9> */
.L_x_15:
[----:B------:R-:W-:-:S09]  /*1ac0*/  UISETP.NE.AND UP1, UPT, UR25, URZ, UPT ;  /* 0x000000ff1900728c */ /* 0x000fd2000bf25270 */
[----:B------:R-:W-:Y:S05]  /*1ad0*/  BRA.U !UP1, `(.L_x_13) ;  /* 0x0000000909407547 */ /* 0x000fea000b800000 */
[----:B------:R-:W-:Y:S02]  /*1ae0*/  UIADD3 UR7, UPT, UPT, UR25, -0x1, URZ ;  /* 0xffffffff19077890 */ /* 0x000fe4000fffe0ff */
[----:B------:R-:W-:Y:S02]  /*1af0*/  UISETP.NE.AND UP2, UPT, UR24, URZ, UPT ;  /* 0x000000ff1800728c */ /* 0x000fe4000bf45270 */
[----:B------:R-:W-:-:S09]  /*1b00*/  UISETP.GE.U32.AND UP1, UPT, UR7, 0x3, UPT ;  /* 0x000000030700788c */ /* 0x000fd2000bf26070 */
[----:B------:R-:W-:Y:S05]  /*1b10*/  BRA.U !UP1, `(.L_x_17) ;  /* 0x0000000109247547 */ /* 0x000fea000b800000 */
[----:B0-----:R-:W-:Y:S01]  /*1b20*/  IMAD R6, R0, R11, UR6 ;  /* 0x0000000600067e24 */ /* 0x001fe2000f8e020b */
[----:B------:R-:W-:Y:S01]  /*1b30*/  FSETP.GT.AND P1, PT, R13, R9, PT ;  /* 0x000000090d00720b */ /* 0x000fe20003f24000 */
[----:B------:R-:W-:-:S03]  /*1b40*/  UIADD3 UR6, UPT, UPT, UR6, 0x4, URZ ;  /* 0x0000000406067890 */ /* 0x000fc6000fffe0ff */
[----:B------:R-:W-:Y:S02]  /*1b50*/  LEA R6, R6, UR28, 0x2 ;  /* 0x0000001c06067c11 */ /* 0x000fe4000f8e10ff */
[----:B------:R-:W-:-:S03]  /*1b60*/  FSEL R9, R13, R9, P1 ;  /* 0x000000090d097208 */ /* 0x000fc60000800000 */
[----:B------:R1:W-:Y:S04]  /*1b70*/  STS [R6], R13 ;  /* 0x0000000d06007388 */ /* 0x0003e80000000800 */
[----:B------:R1:W-:Y:S04]  /*1b80*/  STS [R6+0x4], R13 ;  /* 0x0000040d06007388 */ /* 0x0003e80000000800 */
[----:B------:R1:W-:Y:S04]  /*1b90*/  STS [R6+0x8], R13 ;  /* 0x0000080d06007388 */ /* 0x0003e80000000800 */
[----:B------:R1:W-:Y:S02]  /*1ba0*/  STS [R6+0xc], R13 ;  /* 0x00000c0d06007388 */ /* 0x0003e40000000800 */
.L_x_17:
[----:B------:R-:W-:Y:S05]  /*1bb0*/  BRA.U !UP2, `(.L_x_13) ;  /* 0x000000090a087547 */ /* 0x000fea000b800000 */
[----:B------:R-:W-:Y:S02]  /*1bc0*/  UISETP.NE.AND UP1, UPT, UR24, 0x1, UPT ;  /* 0x000000011800788c */ /* 0x000fe4000bf25270 */
[----:B------:R-:W-:-:S07]  /*1bd0*/  UISETP.NE.AND UP2, UPT, UR14, URZ, UPT ;  /* 0x000000ff0e00728c */ /* 0x000fce000bf45270 */
[----:B------:R-:W-:Y:S05]  /*1be0*/  BRA.U !UP1, `(.L_x_18) ;  /* 0x00000001091c7547 */ /* 0x000fea000b800000 */
[----:B01----:R-:W-:Y:S01]  /*1bf0*/  IMAD R6, R0, R11, UR6 ;  /* 0x0000000600067e24 */ /* 0x003fe2000f8e020b */
[----:B------:R-:W-:Y:S01]  /*1c00*/  FSETP.GT.AND P1, PT, R13, R9, PT ;  /* 0x000000090d00720b */ /* 0x000fe20003f24000 */
[----:B------:R-:W-:-:S03]  /*1c10*/  UIADD3 UR6, UPT, UPT, UR6, 0x2, URZ ;  /* 0x0000000206067890 */ /* 0x000fc6000fffe0ff */
[----:B------:R-:W-:Y:S02]  /*1c20*/  LEA R6, R6, UR28, 0x2 ;  /* 0x0000001c06067c11 */ /* 0x000fe4000f8e10ff */
[----:B------:R-:W-:-:S03]  /*1c30*/  FSEL R9, R13, R9, P1 ;  /* 0x000000090d097208 */ /* 0x000fc60000800000 */
[----:B------:R2:W-:Y:S04]  /*1c40*/  STS [R6], R13 ;  /* 0x0000000d06007388 */ /* 0x0005e80000000800 */
[----:B------:R2:W-:Y:S02]  /*1c50*/  STS [R6+0x4], R13 ;  /* 0x0000040d06007388 */ /* 0x0005e40000000800 */
.L_x_18:
[----:B------:R-:W-:Y:S05]  /*1c60*/  BRA.U !UP2, `(.L_x_13) ;  /* 0x000000050adc7547 */ /* 0x000fea000b800000 */
[----:B012---:R-:W-:Y:S01]  /*1c70*/  IMAD R6, R0, R11, UR6 ;  /* 0x0000000600067e24 */ /* 0x007fe2000f8e020b */
[----:B------:R-:W-:-:S04]  /*1c80*/  FSETP.GT.AND P1, PT, R13, R9, PT ;  /* 0x000000090d00720b */ /* 0x000fc80003f24000 */
[----:B------:R-:W-:Y:S02]  /*1c90*/  LEA R6, R6, UR28, 0x2 ;  /* 0x0000001c06067c11 */ /* 0x000fe4000f8e10ff */
[----:B------:R-:W-:-:S03]  /*1ca0*/  FSEL R9, R13, R9, P1 ;  /* 0x000000090d097208 */ /* 0x000fc60000800000 */
[----:B------:R3:W-:Y:S01]  /*1cb0*/  STS [R6], R13 ;  /* 0x0000000d06007388 */ /* 0x0007e20000000800 */
[----:B------:R-:W-:Y:S05]  /*1cc0*/  BRA `(.L_x_13) ;  /* 0x0000000400c47947 */ /* 0x000fea0003800000 */
.L_x_14:
[----:B------:R-:W-:Y:S01]  /*1cd0*/  MOV R9, 0xff800000 ;  /* 0xff80000000097802 */ /* 0x000fe20000000f00 */
[----:B------:R-:W-:-:S06]  /*1ce0*/  UMOV UR6, URZ ;  /* 0x000000ff00067c82 */ /* 0x000fcc0008000000 */
.L_x_24:
[----:B------:R-:W-:Y:S01]  /*1cf0*/  UISETP.GE.U32.AND UP1, UPT, UR23, 0x7, UPT ;  /* 0x000000071700788c */ /* 0x000fe2000bf26070 */
[----:B------:R-:W-:Y:S01]  /*1d00*/  HFMA2 R16, -RZ, RZ, 0, 0 ;  /* 0x00000000ff107431 */ /* 0x000fe200000001ff */
[----:B------:R-:W-:-:S07]  /*1d10*/  UMOV UR7, URZ ;  /* 0x000000ff00077c82 */ /* 0x000fce0008000000 */
[----:B------:R-:W-:Y:S05]  /*1d20*/  BRA.U !UP1, `(.L_x_19) ;  /* 0x0000000109987547 */ /* 0x000fea000b800000 */
[----:B------:R-:W0:Y:S01]  /*1d30*/  S2UR UR15, SR_CgaCtaId ;  /* 0x00000000000f79c3 */ /* 0x000e220000008800 */
[----:B------:R-:W-:Y:S01]  /*1d40*/  UMOV UR7, 0x400 ;  /* 0x0000040000077882 */ /* 0x000fe20000000000 */
[----:B------:R-:W-:Y:S01]  /*1d50*/  MOV R16, RZ ;  /* 0x000000ff00107202 */ /* 0x000fe20000000f00 */
[----:B------:R-:W1:Y:S01]  /*1d60*/  LDCU UR29, c[0x0][0x3a0] ;  /* 0x00007400ff1d77ac */ /* 0x000e620008000800 */
[----:B0-----:R-:W-:-:S03]  /*1d70*/  ULEA UR18, UR15, UR7, 0x18 ;  /* 0x000000070f127291 */ /* 0x001fc6000f8ec0ff */
[----:B-1----:R-:W-:-:S09]  /*1d80*/  UMOV UR7, URZ ;  /* 0x000000ff00077c82 */ /* 0x002fd20008000000 */
.L_x_20:
[----:B------:R-:W-:Y:S02]  /*1d90*/  UIMAD UR15, UR6, UR29, UR7 ;  /* 0x0000001d060f72a4 */ /* 0x000fe4000f8e0207 */
[----:B------:R-:W-:Y:S01]  /*1da0*/  IADD3 R6, PT, PT, R2, UR7, RZ ;  /* 0x0000000702067c10 */ /* 0x000fe2000fffe0ff */
[----:B------:R-:W-:Y:S02]  /*1db0*/  UIADD3 UR7, UPT, UPT, UR7, 0x8, URZ ;  /* 0x0000000807077890 */ /* 0x000fe4000fffe0ff */
[----:B------:R-:W-:Y:S01]  /*1dc0*/  ULEA UR15, UR15, UR13, 0x2 ;  /* 0x0000000d0f0f7291 */ /* 0x000fe2000f8e10ff */
[----:B------:R-:W-:Y:S01]  /*1dd0*/  LEA R18, R6, UR18, 0x2 ;  /* 0x0000001206127c11 */ /* 0x000fe2000f8e10ff */
[----:B------:R-:W-:-:S04]  /*1de0*/  UISETP.NE.AND UP1, UPT, UR7, UR8, UPT ;  /* 0x000000080700728c */ /* 0x000fc8000bf25270 */
[----:B------:R-:W-:Y:S04]  /*1df0*/  LDS R19, [R18] ;  /* 0x0000000012137984 */ /* 0x000fe80000000800 */
[----:B------:R-:W0:Y:S04]  /*1e00*/  LDS R20, [UR15] ;  /* 0x0000000fff147984 */ /* 0x000e280008000800 */
[----:B------:R-:W-:Y:S04]  /*1e10*/  LDS R22, [R18+0x4] ;  /* 0x0000040012167984 */ /* 0x000fe80000000800 */
[----:B------:R-:W1:Y:S04]  /*1e20*/  LDS R21, [UR15+0x4] ;  /* 0x0000040fff157984 */ /* 0x000e680008000800 */
[----:B------:R-:W-:Y:S04]  /*1e30*/  LDS R24, [R18+0x8] ;  /* 0x0000080012187984 */ /* 0x000fe80000000800 */
[----:B------:R-:W2:Y:S04]  /*1e40*/  LDS R23, [UR15+0x8] ;  /* 0x0000080fff177984 */ /* 0x000ea80008000800 */
[----:B------:R-:W-:Y:S04]  /*1e50*/  LDS R26, [R18+0xc] ;  /* 0x00000c00121a7984 */ /* 0x000fe80000000800 */
[----:B------:R-:W3:Y:S04]  /*1e60*/  LDS R25, [UR15+0xc] ;  /* 0x00000c0fff197984 */ /* 0x000ee80008000800 */
[----:B------:R-:W-:Y:S04]  /*1e70*/  LDS R12, [R18+0x10] ;  /* 0x00001000120c7984 */ /* 0x000fe80000000800 */
[----:B------:R-:W4:Y:S04]  /*1e80*/  LDS R15, [UR15+0x10] ;  /* 0x0000100fff0f7984 */ /* 0x000f280008000800 */
[----:B------:R-:W-:Y:S04]  /*1e90*/  LDS R10, [R18+0x14] ;  /* 0x00001400120a7984 */ /* 0x000fe80000000800 */
[----:B------:R-:W4:Y:S01]  /*1ea0*/  LDS R13, [UR15+0x14] ;  /* 0x0000140fff0d7984 */ /* 0x000f220008000800 */
[----:B0-----:R-:W-:-:S03]  /*1eb0*/  FFMA R19, R19, R20, R16 ;  /* 0x0000001413137223 */ /* 0x001fc60000000010 */
[----:B------:R-:W-:Y:S04]  /*1ec0*/  LDS R6, [R18+0x18] ;  /* 0x0000180012067984 */ /* 0x000fe80000000800 */
[----:B------:R-:W0:Y:S01]  /*1ed0*/  LDS R11, [UR15+0x18] ;  /* 0x0000180fff0b7984 */ /* 0x000e220008000800 */
[----:B-1----:R-:W-:-:S03]  /*1ee0*/  FFMA R19, R22, R21, R19 ;  /* 0x0000001516137223 */ /* 0x002fc60000000013 */
[----:B------:R-:W-:Y:S04]  /*1ef0*/  LDS R14, [R18+0x1c] ;  /* 0x00001c00120e7984 */ /* 0x000fe80000000800 */
[----:B------:R-:W1:Y:S01]  /*1f00*/  LDS R17, [UR15+0x1c] ;  /* 0x00001c0fff117984 */ /* 0x000e620008000800 */
[----:B--2---:R-:W-:-:S04]  /*1f10*/  FFMA R19, R24, R23, R19 ;  /* 0x0000001718137223 */ /* 0x004fc80000000013 */
[----:B---3--:R-:W-:-:S04]  /*1f20*/  FFMA R19, R26, R25, R19 ;  /* 0x000000191a137223 */ /* 0x008fc80000000013 */
[----:B----4-:R-:W-:-:S04]  /*1f30*/  FFMA R15, R12, R15, R19 ;  /* 0x0000000f0c0f7223 */ /* 0x010fc80000000013 */
[----:B------:R-:W-:-:S04]  /*1f40*/  FFMA R13, R10, R13, R15 ;  /* 0x0000000d0a0d7223 */ /* 0x000fc8000000000f */
[----:B0-----:R-:W-:-:S04]  /*1f50*/  FFMA R11, R6, R11, R13 ;  /* 0x0000000b060b7223 */ /* 0x001fc8000000000d */
[----:B-1----:R-:W-:Y:S01]  /*1f60*/  FFMA R16, R14, R17, R11 ;  /* 0x000000110e107223 */ /* 0x002fe2000000000b */
[----:B------:R-:W-:Y:S06]  /*1f70*/  BRA.U UP1, `(.L_x_20) ;  /* 0xfffffffd01847547 */ /* 0x000fec000b83ffff */
[----:B------:R-:W-:-:S05]  /*1f80*/  UMOV UR7, UR8 ;  /* 0x0000000800077c82 */ /* 0x000fca0008000000 */
.L_x_19:
[----:B------:R-:W-:-:S09]  /*1f90*/  UISETP.NE.AND UP1, UPT, UR22, URZ, UPT ;  /* 0x000000ff1600728c */ /* 0x000fd2000bf25270 */
[----:B------:R-:W-:Y:S05]  /*1fa0*/  BRA.U !UP1, `(.L_x_21) ;  /* 0x0000000109e07547 */ /* 0x000fea000b800000 */
[----:B------:R-:W-:Y:S02]  /*1fb0*/  UIADD3 UR15, UPT, UPT, UR22, -0x1, URZ ;  /* 0xffffffff160f7890 */ /* 0x000fe4000fffe0ff */
[----:B------:R-:W-:Y:S02]  /*1fc0*/  UISETP.NE.AND UP2, UPT, UR21, URZ, UPT ;  /* 0x000000ff1500728c */ /* 0x000fe4000bf45270 */
[----:B------:R-:W-:-:S09]  /*1fd0*/  UISETP.GE.U32.AND UP1, UPT, UR15, 0x3, UPT ;  /* 0x000000030f00788c */ /* 0x000fd2000bf26070 */
[----:B------:R-:W-:Y:S05]  /*1fe0*/  BRA.U !UP1, `(.L_x_22) ;  /* 0x0000000109547547 */ /* 0x000fea000b800000 */
[----:B------:R-:W0:Y:S01]  /*1ff0*/  S2UR UR29, SR_CgaCtaId ;  /* 0x00000000001d79c3 */ /* 0x000e220000008800 */
[----:B------:R-:W1:Y:S01]  /*2000*/  LDCU UR15, c[0x0][0x3a0] ;  /* 0x00007400ff0f77ac */ /* 0x000e620008000800 */
[----:B------:R-:W-:Y:S01]  /*2010*/  IADD3 R6, PT, PT, R2, UR7, RZ ;  /* 0x0000000702067c10 */ /* 0x000fe2000fffe0ff */
[----:B------:R-:W-:Y:S01]  /*2020*/  UMOV UR18, 0x400 ;  /* 0x0000040000127882 */ /* 0x000fe20000000000 */
[----:B-1----:R-:W-:Y:S02]  /*2030*/  UIMAD UR15, UR6, UR15, UR7 ;  /* 0x0000000f060f72a4 */ /* 0x002fe4000f8e0207 */
[----:B------:R-:W-:Y:S02]  /*2040*/  UIADD3 UR7, UPT, UPT, UR7, 0x4, URZ ;  /* 0x0000000407077890 */ /* 0x000fe4000fffe0ff */
[----:B------:R-:W-:Y:S02]  /*2050*/  ULEA UR15, UR15, UR13, 0x2 ;  /* 0x0000000d0f0f7291 */ /* 0x000fe4000f8e10ff */
[----:B0-----:R-:W-:-:S06]  /*2060*/  ULEA UR18, UR29, UR18, 0x18 ;  /* 0x000000121d127291 */ /* 0x001fcc000f8ec0ff */
[----:B------:R-:W-:Y:S01]  /*2070*/  LEA R6, R6, UR18, 0x2 ;  /* 0x0000001206067c11 */ /* 0x000fe2000f8e10ff */
[----:B------:R-:W-:Y:S04]  /*2080*/  LDS R10, [UR15] ;  /* 0x0000000fff0a7984 */ /* 0x000fe80008000800 */
[----:B------:R-:W0:Y:S04]  /*2090*/  LDS R11, [R6] ;  /* 0x00000000060b7984 */ /* 0x000e280000000800 */
[----:B------:R-:W-:Y:S04]  /*20a0*/  LDS R13, [R6+0x4] ;  /* 0x00000400060d7984 */ /* 0x000fe80000000800 */
[----:B------:R-:W1:Y:S04]  /*20b0*/  LDS R12, [UR15+0x4] ;  /* 0x0000040fff0c7984 */ /* 0x000e680008000800 */
[----:B------:R-:W-:Y:S04]  /*20c0*/  LDS R15, [R6+0x8] ;  /* 0x00000800060f7984 */ /* 0x000fe80000000800 */
[----:B------:R-:W2:Y:S04]  /*20d0*/  LDS R14, [UR15+0x8] ;  /* 0x0000080fff0e7984 */ /* 0x000ea80008000800 */
[----:B------:R-:W-:Y:S04]  /*20e0*/  LDS R17, [R6+0xc] ;  /* 0x00000c0006117984 */ /* 0x000fe80000000800 */
[----:B------:R-:W3:Y:S01]  /*20f0*/  LDS R18, [UR15+0xc] ;  /* 0x00000c0fff127984 */ /* 0x000ee20008000800 */
[----:B0-----:R-:W-:-:S04]  /*2100*/  FFMA R10, R11, R10, R16 ;  /* 0x0000000a0b0a7223 */ /* 0x001fc80000000010 */
[----:B-1----:R-:W-:-:S04]  /*2110*/  FFMA R10, R13, R12, R10 ;  /* 0x0000000c0d0a7223 */ /* 0x002fc8000000000a */
[----:B--2---:R-:W-:-:S04]  /*2120*/  FFMA R10, R15, R14, R10 ;  /* 0x0000000e0f0a7223 */ /* 0x004fc8000000000a */
[----:B---3--:R-:W-:-:S07]  /*2130*/  FFMA R16, R17, R18, R10 ;  /* 0x0000001211107223 */ /* 0x008fce000000000a */
.L_x_22:
[----:B------:R-:W-:Y:S05]  /*2140*/  BRA.U !UP2, `(.L_x_21) ;  /* 0x000000010a787547 */ /* 0x000fea000b800000 */
[----:B------:R-:W-:Y:S02]  /*2150*/  UISETP.NE.AND UP1, UPT, UR21, 0x1, UPT ;  /* 0x000000011500788c */ /* 0x000fe4000bf25270 */
[----:B------:R-:W-:-:S07]  /*2160*/  UISETP.NE.AND UP2, UPT, UR20, URZ, UPT ;  /* 0x000000ff1400728c */ /* 0x000fce000bf45270 */
[----:B------:R-:W-:Y:S05]  /*2170*/  BRA.U !UP1, `(.L_x_23) ;  /* 0x00000001093c7547 */ /* 0x000fea000b800000 */
[----:B------:R-:W0:Y:S01]  /*2180*/  S2UR UR18, SR_CgaCtaId ;  /* 0x00000000001279c3 */ /* 0x000e220000008800 */
[----:B------:R-:W1:Y:S01]  /*2190*/  LDCU UR15, c[0x0][0x3a0] ;  /* 0x00007400ff0f77ac */ /* 0x000e620008000800 */
[----:B------:R-:W-:Y:S01]  /*21a0*/  IADD3 R6, PT, PT, R2, UR7, RZ ;  /* 0x0000000702067c10 */ /* 0x000fe2000fffe0ff */
[----:B-1----:R-:W-:Y:S02]  /*21b0*/  UIMAD UR29, UR6, UR15, UR7 ;  /* 0x0000000f061d72a4 */ /* 0x002fe4000f8e0207 */
[----:B------:R-:W-:Y:S01]  /*21c0*/  UIADD3 UR7, UPT, UPT, UR7, 0x2, URZ ;  /* 0x0000000207077890 */ /* 0x000fe2000fffe0ff */
[----:B------:R-:W-:Y:S01]  /*21d0*/  UMOV UR15, 0x400 ;  /* 0x00000400000f7882 */ /* 0x000fe20000000000 */
[----:B------:R-:W-:Y:S02]  /*21e0*/  ULEA UR29, UR29, UR13, 0x2 ;  /* 0x0000000d1d1d7291 */ /* 0x000fe4000f8e10ff */
[----:B0-----:R-:W-:-:S06]  /*21f0*/  ULEA UR15, UR18, UR15, 0x18 ;  /* 0x0000000f120f7291 */ /* 0x001fcc000f8ec0ff */
[----:B------:R-:W-:Y:S01]  /*2200*/  LEA R6, R6, UR15, 0x2 ;  /* 0x0000000f06067c11 */ /* 0x000fe2000f8e10ff */
[----:B------:R-:W-:Y:S04]  /*2210*/  LDS R10, [UR29] ;  /* 0x0000001dff0a7984 */ /* 0x000fe80008000800 */
[----:B------:R-:W0:Y:S04]  /*2220*/  LDS R11, [R6] ;  /* 0x00000000060b7984 */ /* 0x000e280000000800 */
[----:B------:R-:W-:Y:S04]  /*2230*/  LDS R13, [R6+0x4] ;  /* 0x00000400060d7984 */ /* 0x000fe80000000800 */
[----:B------:R-:W1:Y:S01]  /*2240*/  LDS R12, [UR29+0x4] ;  /* 0x0000041dff0c7984 */ /* 0x000e620008000800 */
[----:B0-----:R-:W-:-:S04]  /*2250*/  FFMA R10, R11, R10, R16 ;  /* 0x0000000a0b0a7223 */ /* 0x001fc80000000010 */
[----:B-1----:R-:W-:-:S07]  /*2260*/  FFMA R16, R13, R12, R10 ;  /* 0x0000000c0d107223 */ /* 0x002fce000000000a */
.L_x_23:
[----:B------:R-:W-:Y:S05]  /*2270*/  BRA.U !UP2, `(.L_x_21) ;  /* 0x000000010a2c7547 */ /* 0x000fea000b800000 */
[----:B------:R-:W0:Y:S01]  /*2280*/  S2UR UR29, SR_CgaCtaId ;  /* 0x00000000001d79c3 */ /* 0x000e220000008800 */
[----:B------:R-:W1:Y:S01]  /*2290*/  LDCU UR15, c[0x0][0x3a0] ;  /* 0x00007400ff0f77ac */ /* 0x000e620008000800 */
[----:B------:R-:W-:Y:S01]  /*22a0*/  IADD3 R6, PT, PT, R2, UR7, RZ ;  /* 0x0000000702067c10 */ /* 0x000fe2000fffe0ff */
[----:B------:R-:W-:Y:S01]  /*22b0*/  UMOV UR18, 0x400 ;  /* 0x0000040000127882 */ /* 0x000fe20000000000 */
[----:B-1----:R-:W-:-:S04]  /*22c0*/  UIMAD UR15, UR6, UR15, UR7 ;  /* 0x0000000f060f72a4 */ /* 0x002fc8000f8e0207 */
[----:B------:R-:W-:Y:S02]  /*22d0*/  ULEA UR15, UR15, UR13, 0x2 ;  /* 0x0000000d0f0f7291 */ /* 0x000fe4000f8e10ff */
[----:B0-----:R-:W-:-:S06]  /*22e0*/  ULEA UR18, UR29, UR18, 0x18 ;  /* 0x000000121d127291 */ /* 0x001fcc000f8ec0ff */
[----:B------:R-:W-:Y:S01]  /*22f0*/  LEA R6, R6, UR18, 0x2 ;  /* 0x0000001206067c11 */ /* 0x000fe2000f8e10ff */
[----:B------:R-:W-:Y:S04]  /*2300*/  LDS R10, [UR15] ;  /* 0x0000000fff0a7984 */ /* 0x000fe80008000800 */
[----:B------:R-:W0:Y:S02]  /*2310*/  LDS R11, [R6] ;  /* 0x00000000060b7984 */ /* 0x000e240000000800 */
[----:B0-----:R-:W-:-:S07]  /*2320*/  FFMA R16, R11, R10, R16 ;  /* 0x0000000a0b107223 */ /* 0x001fce0000000010 */
.L_x_21:
[----:B------:R-:W0:Y:S01]  /*2330*/  LDC R11, c[0x0][0x3ac] ;  /* 0x0000eb00ff0b7b82 */ /* 0x000e220000000800 */
[----:B------:R-:W1:Y:S02]  /*2340*/  LDCU UR7, c[0x0][0x3b4] ;  /* 0x00007680ff0777ac */ /* 0x000e640008000800 */
[----:B-1----:R-:W-:Y:S01]  /*2350*/  FMUL R16, R16, UR7 ;  /* 0x0000000710107c20 */ /* 0x002fe20008400000 */
[----:B0-----:R-:W-:Y:S01]  /*2360*/  IMAD R6, R0, R11, UR6 ;  /* 0x0000000600067e24 */ /* 0x001fe2000f8e020b */
[----:B------:R-:W-:-:S03]  /*2370*/  UIADD3 UR6, UPT, UPT, UR6, 0x1, URZ ;  /* 0x0000000106067890 */ /* 0x000fc6000fffe0ff */
[-C--:B------:R-:W-:Y:S02]  /*2380*/  FSETP.GT.AND P1, PT, R16, R9.reuse, PT ;  /* 0x000000091000720b */ /* 0x080fe40003f24000 */
[----:B------:R-:W-:Y:S02]  /*2390*/  LEA R13, R6, UR28, 0x2 ;  /* 0x0000001c060d7c11 */ /* 0x000fe4000f8e10ff */
[----:B------:R-:W-:Y:S02]  /*23a0*/  ISETP.NE.AND P2, PT, R11, UR6, PT ;  /* 0x000000060b007c0c */ /* 0x000fe4000bf45270 */
[----:B------:R-:W-:Y:S01]  /*23b0*/  FSEL R9, R16, R9, P1 ;  /* 0x0000000910097208 */ /* 0x000fe20000800000 */
[----:B------:R4:W-:Y:S10]  /*23c0*/  STS [R13], R16 ;  /* 0x000000100d007388 */ /* 0x0009f40000000800 */
[----:B----4-:R-:W-:Y:S05]  /*23d0*/  @P2 BRA `(.L_x_24) ;  /* 0xfffffff800442947 */ /* 0x010fea000383ffff */
.L_x_13:
[----:B------:R-:W-:Y:S01]  /*23e0*/  HFMA2 R10, -RZ, RZ, 0, 0 ;  /* 0x00000000ff0a7431 */ /* 0x000fe200000001ff */
[----:B------:R-:W-:Y:S06]  /*23f0*/  @!P0 BRA `(.L_x_25) ;  /* 0x0000000800988947 */ /* 0x000fec0003800000 */
[----:B------:R-:W-:Y:S01]  /*2400*/  UISETP.GE.U32.AND UP1, UPT, UR26, 0x7, UPT ;  /* 0x000000071a00788c */ /* 0x000fe2000bf26070 */
[----:B------:R-:W-:Y:S01]  /*2410*/  MOV R10, RZ ;  /* 0x000000ff000a7202 */ /* 0x000fe20000000f00 */
[----:B------:R-:W-:-:S07]  /*2420*/  UMOV UR6, URZ ;  /* 0x000000ff00067c82 */ /* 0x000fce0008000000 */
[----:B------:R-:W-:Y:S05]  /*2430*/  BRA.U !UP1, `(.L_x_26) ;  /* 0x0000000509407547 */ /* 0x000fea000b800000 */
[----:B------:R-:W-:Y:S01]  /*2440*/  MOV R10, RZ ;  /* 0x000000ff000a7202 */ /* 0x000fe20000000f00 */
[----:B------:R-:W-:-:S06]  /*2450*/  UMOV UR6, URZ ;  /* 0x000000ff00067c82 */ /* 0x000fcc0008000000 */
.L_x_27:
[----:B01234-:R-:W-:Y:S01]  /*2460*/  IMAD R6, R0, R11, UR6 ;  /* 0x0000000600067e24 */ /* 0x01ffe2000f8e020b */
[----:B------:R-:W-:-:S04]  /*2470*/  UIADD3 UR6, UPT, UPT, UR6, 0x8, URZ ;  /* 0x0000000806067890 */ /* 0x000fc8000fffe0ff */
[----:B------:R-:W-:Y:S01]  /*2480*/  LEA R6, R6, UR28, 0x2 ;  /* 0x0000001c06067c11 */ /* 0x000fe2000f8e10ff */
[----:B------:R-:W-:-:S04]  /*2490*/  UISETP.NE.AND UP1, UPT, UR6, UR12, UPT ;  /* 0x0000000c0600728c */ /* 0x000fc8000bf25270 */
[----:B------:R-:W0:Y:S04]  /*24a0*/  LDS R14, [R6] ;  /* 0x00000000060e7984 */ /* 0x000e280000000800 */
[----:B------:R-:W1:Y:S04]  /*24b0*/  LDS R18, [R6+0x4] ;  /* 0x0000040006127984 */ /* 0x000e680000000800 */
[----:B------:R-:W2:Y:S04]  /*24c0*/  LDS R20, [R6+0x8] ;  /* 0x0000080006147984 */ /* 0x000ea80000000800 */
[----:B------:R-:W3:Y:S04]  /*24d0*/  LDS R22, [R6+0xc] ;  /* 0x00000c0006167984 */ /* 0x000ee80000000800 */
[----:B------:R-:W4:Y:S04]  /*24e0*/  LDS R24, [R6+0x10] ;  /* 0x0000100006187984 */ /* 0x000f280000000800 */
[----:B------:R-:W4:Y:S04]  /*24f0*/  LDS R12, [R6+0x14] ;  /* 0x00001400060c7984 */ /* 0x000f280000000800 */
[----:B------:R-:W4:Y:S01]  /*2500*/  LDS R16, [R6+0x1c] ;  /* 0x00001c0006107984 */ /* 0x000f220000000800 */
[----:B0-----:R-:W-:-:S03]  /*2510*/  FADD R13, R14, -R9 ;  /* 0x800000090e0d7221 */ /* 0x001fc60000000000 */
[----:B------:R-:W0:Y:S01]  /*2520*/  LDS R14, [R6+0x18] ;  /* 0x00001800060e7984 */ /* 0x000e220000000800 */
[--C-:B-1----:R-:W-:Y:S01]  /*2530*/  FADD R18, R18, -R9.reuse ;  /* 0x8000000912127221 */ /* 0x102fe20000000000 */
[----:B------:R-:W-:Y:S01]  /*2540*/  FMUL R13, R13, 1.4426950216293334961 ;  /* 0x3fb8aa3b0d0d7820 */ /* 0x000fe20000400000 */
[--C-:B--2---:R-:W-:Y:S02]  /*2550*/  FADD R20, R20, -R9.reuse ;  /* 0x8000000914147221 */ /* 0x104fe40000000000 */
[----:B------:R-:W-:Y:S02]  /*2560*/  FMUL R15, R18, 1.4426950216293334961 ;  /* 0x3fb8aa3b120f7820 */ /* 0x000fe40000400000 */
[----:B------:R-:W-:Y:S01]  /*2570*/  FSETP.GEU.AND P1, PT, R13, -126, PT ;  /* 0xc2fc00000d00780b */ /* 0x000fe20003f2e000 */
[----:B------:R-:W-:Y:S01]  /*2580*/  FMUL R17, R20, 1.4426950216293334961 ;  /* 0x3fb8aa3b14117820 */ /* 0x000fe20000400000 */
[--C-:B---3--:R-:W-:Y:S01]  /*2590*/  FADD R22, R22, -R9.reuse ;  /* 0x8000000916167221 */ /* 0x108fe20000000000 */
[----:B------:R-:W-:Y:S01]  /*25a0*/  FSETP.GEU.AND P6, PT, R15, -126, PT ;  /* 0xc2fc00000f00780b */ /* 0x000fe20003fce000 */
[----:B----4-:R-:W-:-:S02]  /*25b0*/  FADD R24, R24, -R9 ;  /* 0x8000000918187221 */ /* 0x010fc40000000000 */
[----:B------:R-:W-:Y:S01]  /*25c0*/  FSETP.GEU.AND P5, PT, R17, -126, PT ;  /* 0xc2fc00001100780b */ /* 0x000fe20003fae000 */
[----:B------:R-:W-:Y:S01]  /*25d0*/  FMUL R22, R22, 1.4426950216293334961 ;  /* 0x3fb8aa3b16167820 */ /* 0x000fe20000400000 */
[----:B------:R-:W-:Y:S01]  /*25e0*/  FADD R12, R12, -R9 ;  /* 0x800000090c0c7221 */ /* 0x000fe20000000000 */
[----:B------:R-:W-:-:S04]  /*25f0*/  FMUL R24, R24, 1.4426950216293334961 ;  /* 0x3fb8aa3b18187820 */ /* 0x000fc80000400000 */
[----:B------:R-:W-:Y:S01]  /*2600*/  @!P1 FMUL R13, R13, 0.5 ;  /* 0x3f0000000d0d9820 */ /* 0x000fe20000400000 */
[----:B------:R-:W-:Y:S01]  /*2610*/  FADD R16, R16, -R9 ;  /* 0x8000000910107221 */ /* 0x000fe20000000000 */
[----:B------:R-:W-:Y:S01]  /*2620*/  FMUL R12, R12, 1.4426950216293334961 ;  /* 0x3fb8aa3b0c0c7820 */ /* 0x000fe20000400000 */
[----:B------:R-:W-:Y:S01]  /*2630*/  FSETP.GEU.AND P0, PT, R22, -126, PT ;  /* 0xc2fc00001600780b */ /* 0x000fe20003f0e000 */
[----:B------:R-:W-:Y:S01]  /*2640*/  @!P6 FMUL R15, R15, 0.5 ;  /* 0x3f0000000f0fe820 */ /* 0x000fe20000400000 */
[----:B------:R-:W-:Y:S01]  /*2650*/  FMUL R16, R16, 1.4426950216293334961 ;  /* 0x3fb8aa3b10107820 */ /* 0x000fe20000400000 */
[----:B------:R-:W1:Y:S01]  /*2660*/  MUFU.EX2 R13, R13 ;  /* 0x0000000d000d7308 */ /* 0x000e620000000800 */
[----:B------:R-:W-:Y:S01]  /*2670*/  @!P5 FMUL R17, R17, 0.5 ;  /* 0x3f0000001111d820 */ /* 0x000fe20000400000 */
[----:B------:R-:W-:-:S06]  /*2680*/  FSETP.GEU.AND P2, PT, R24, -126, PT ;  /* 0xc2fc00001800780b */ /* 0x000fcc0003f4e000 */
[----:B------:R-:W2:Y:S02]  /*2690*/  MUFU.EX2 R15, R15 ;  /* 0x0000000f000f7308 */ /* 0x000ea40000000800 */
[----:B------:R-:W-:Y:S01]  /*26a0*/  @!P0 FMUL R22, R22, 0.5 ;  /* 0x3f00000016168820 */ /* 0x000fe20000400000 */
[----:B0-----:R-:W-:-:S04]  /*26b0*/  FADD R14, R14, -R9 ;  /* 0x800000090e0e7221 */ /* 0x001fc80000000000 */
[----:B------:R-:W-:Y:S01]  /*26c0*/  @!P2 FMUL R24, R24, 0.5 ;  /* 0x3f0000001818a820 */ /* 0x000fe20000400000 */
[----:B------:R-:W0:Y:S01]  /*26d0*/  MUFU.EX2 R17, R17 ;  /* 0x0000001100117308 */ /* 0x000e220000000800 */
[----:B------:R-:W-:Y:S01]  /*26e0*/  FMUL R14, R14, 1.4426950216293334961 ;  /* 0x3fb8aa3b0e0e7820 */ /* 0x000fe20000400000 */
[----:B-1----:R-:W-:Y:S01]  /*26f0*/  @!P1 FMUL R13, R13, R13 ;  /* 0x0000000d0d0d9220 */ /* 0x002fe20000400000 */
[----:B------:R-:W-:-:S03]  /*2700*/  FSETP.GEU.AND P1, PT, R12, -126, PT ;  /* 0xc2fc00000c00780b */ /* 0x000fc60003f2e000 */
[----:B------:R-:W-:Y:S01]  /*2710*/  FADD R10, R13, R10 ;  /* 0x0000000a0d0a7221 */ /* 0x000fe20000000000 */
[----:B------:R4:W-:Y:S01]  /*2720*/  STS [R6], R13 ;  /* 0x0000000d06007388 */ /* 0x0009e20000000800 */
[----:B------:R-:W1:Y:S01]  /*2730*/  MUFU.EX2 R19, R22 ;  /* 0x0000001600137308 */ /* 0x000e620000000800 */
[----:B--2---:R-:W-:Y:S01]  /*2740*/  @!P6 FMUL R15, R15, R15 ;  /* 0x0000000f0f0fe220 */ /* 0x004fe20000400000 */
[----:B------:R-:W-:-:S03]  /*2750*/  FSETP.GEU.AND P6, PT, R14, -126, PT ;  /* 0xc2fc00000e00780b */ /* 0x000fc60003fce000 */
[----:B------:R-:W-:Y:S01]  /*2760*/  FADD R10, R10, R15 ;  /* 0x0000000f0a0a7221 */ /* 0x000fe20000000000 */
[----:B------:R4:W-:Y:S02]  /*2770*/  STS [R6+0x4], R15 ;  /* 0x0000040f06007388 */ /* 0x0009e40000000800 */
[----:B------:R-:W-:Y:S01]  /*2780*/  @!P1 FMUL R12, R12, 0.5 ;  /* 0x3f0000000c0c9820 */ /* 0x000fe20000400000 */
[----:B0-----:R-:W-:Y:S01]  /*2790*/  @!P5 FMUL R17, R17, R17 ;  /* 0x000000111111d220 */ /* 0x001fe20000400000 */
[----:B------:R-:W-:Y:S01]  /*27a0*/  FSETP.GEU.AND P5, PT, R16, -126, PT ;  /* 0xc2fc00001000780b */ /* 0x000fe20003fae000 */
[----:B------:R-:W0:Y:S02]  /*27b0*/  MUFU.EX2 R21, R24 ;  /* 0x0000001800157308 */ /* 0x000e240000000800 */
[----:B------:R-:W-:Y:S01]  /*27c0*/  FADD R10, R10, R17 ;  /* 0x000000110a0a7221 */ /* 0x000fe20000000000 */
[----:B------:R4:W-:Y:S01]  /*27d0*/  STS [R6+0x8], R17 ;  /* 0x0000081106007388 */ /* 0x0009e20000000800 */
[----:B------:R-:W-:Y:S01]  /*27e0*/  @!P6 FMUL R14, R14, 0.5 ;  /* 0x3f0000000e0ee820 */ /* 0x000fe20000400000 */
[----:B-1----:R-:W-:-:S03]  /*27f0*/  @!P0 FMUL R19, R19, R19 ;  /* 0x0000001313138220 */ /* 0x002fc60000400000 */
[----:B------:R-:W1:Y:S01]  /*2800*/  MUFU.EX2 R23, R12 ;  /* 0x0000000c00177308 */ /* 0x000e620000000800 */
[----:B------:R-:W-:Y:S01]  /*2810*/  FADD R10, R10, R19 ;  /* 0x000000130a0a7221 */ /* 0x000fe20000000000 */
[----:B------:R4:W-:Y:S02]  /*2820*/  STS [R6+0xc], R19 ;  /* 0x00000c1306007388 */ /* 0x0009e40000000800 */
[----:B------:R-:W-:-:S04]  /*2830*/  @!P5 FMUL R16, R16, 0.5 ;  /* 0x3f0000001010d820 */ /* 0x000fc80000400000 */
[----:B------:R-:W2:Y:S01]  /*2840*/  MUFU.EX2 R25, R14 ;  /* 0x0000000e00197308 */ /* 0x000ea20000000800 */
[----:B0-----:R-:W-:-:S04]  /*2850*/  @!P2 FMUL R21, R21, R21 ;  /* 0x000000151515a220 */ /* 0x001fc80000400000 */
[----:B------:R-:W-:Y:S01]  /*2860*/  FADD R10, R10, R21 ;  /* 0x000000150a0a7221 */ /* 0x000fe20000000000 */
[----:B------:R4:W-:Y:S02]  /*2870*/  STS [R6+0x10], R21 ;  /* 0x0000101506007388 */ /* 0x0009e40000000800 */
[----:B------:R-:W0:Y:S01]  /*2880*/  MUFU.EX2 R27, R16 ;  /* 0x00000010001b7308 */ /* 0x000e220000000800 */
[----:B-1----:R-:W-:-:S04]  /*2890*/  @!P1 FMUL R23, R23, R23 ;  /* 0x0000001717179220 */ /* 0x002fc80000400000 */
[----:B------:R-:W-:Y:S01]  /*28a0*/  FADD R10, R10, R23 ;  /* 0x000000170a0a7221 */ /* 0x000fe20000000000 */
[----:B------:R4:W-:Y:S01]  /*28b0*/  STS [R6+0x14], R23 ;  /* 0x0000141706007388 */ /* 0x0009e20000000800 */
[----:B--2---:R-:W-:-:S04]  /*28c0*/  @!P6 FMUL R25, R25, R25 ;  /* 0x000000191919e220 */ /* 0x004fc80000400000 */
[----:B------:R-:W-:Y:S01]  /*28d0*/  FADD R10, R10, R25 ;  /* 0x000000190a0a7221 */ /* 0x000fe20000000000 */
[----:B------:R4:W-:Y:S01]  /*28e0*/  STS [R6+0x18], R25 ;  /* 0x0000181906007388 */ /* 0x0009e20000000800 */
[----:B0-----:R-:W-:-:S04]  /*28f0*/  @!P5 FMUL R27, R27, R27 ;  /* 0x0000001b1b1bd220 */ /* 0x001fc80000400000 */
[----:B------:R-:W-:Y:S01]  /*2900*/  FADD R10, R10, R27 ;  /* 0x0000001b0a0a7221 */ /* 0x000fe20000000000 */
[----:B------:R4:W-:Y:S01]  /*2910*/  STS [R6+0x1c], R27 ;  /* 0x00001c1b06007388 */ /* 0x0009e20000000800 */
[----:B------:R-:W-:Y:S05]  /*2920*/  BRA.U UP1, `(.L_x_27) ;  /* 0xfffffff901cc7547 */ /* 0x000fea000b83ffff */
[----:B------:R-:W-:-:S05]  /*2930*/  UMOV UR6, UR12 ;  /* 0x0000000c00067c82 */ /* 0x000fca0008000000 */
.L_x_26:
[----:B------:R-:W-:-:S09]  /*2940*/  UISETP.NE.AND UP1, UPT, UR25, URZ, UPT ;  /* 0x000000ff1900728c */ /* 0x000fd2000bf25270 */
[----:B------:R-:W-:Y:S05]  /*2950*/  BRA.U !UP1, `(.L_x_25) ;  /* 0x0000000509407547 */ /* 0x000fea000b800000 */
[----:B------:R-:W-:Y:S02]  /*2960*/  UIADD3 UR7, UPT, UPT, UR25, -0x1, URZ ;  /* 0xffffffff19077890 */ /* 0x000fe4000fffe0ff */
[----:B------:R-:W-:Y:S02]  /*2970*/  UISETP.NE.AND UP2, UPT, UR24, URZ, UPT ;  /* 0x000000ff1800728c */ /* 0x000fe4000bf45270 */
[----:B------:R-:W-:-:S09]  /*2980*/  UISETP.GE.U32.AND UP1, UPT, UR7, 0x3, UPT ;  /* 0x000000030700788c */ /* 0x000fd2000bf26070 */
[----:B------:R-:W-:Y:S05]  /*2990*/  BRA.U !UP1, `(.L_x_28) ;  /* 0x00000001099c7547 */ /* 0x000fea000b800000 */
[----:B01234-:R-:W-:Y:S01]  /*29a0*/  IMAD R6, R0, R11, UR6 ;  /* 0x0000000600067e24 */ /* 0x01ffe2000f8e020b */
[----:B------:R-:W-:-:S04]  /*29b0*/  UIADD3 UR6, UPT, UPT, UR6, 0x4, URZ ;  /* 0x0000000406067890 */ /* 0x000fc8000fffe0ff */
[----:B------:R-:W-:-:S05]  /*29c0*/  LEA R6, R6, UR28, 0x2 ;  /* 0x0000001c06067c11 */ /* 0x000fca000f8e10ff */
[----:B------:R-:W0:Y:S04]  /*29d0*/  LDS R12, [R6] ;  /* 0x00000000060c7984 */ /* 0x000e280000000800 */
[----:B------:R-:W1:Y:S04]  /*29e0*/  LDS R14, [R6+0x4] ;  /* 0x00000400060e7984 */ /* 0x000e680000000800 */
[----:B------:R-:W2:Y:S04]  /*29f0*/  LDS R16, [R6+0x8] ;  /* 0x0000080006107984 */ /* 0x000ea80000000800 */
[----:B------:R-:W3:Y:S01]  /*2a00*/  LDS R18, [R6+0xc] ;  /* 0x00000c0006127984 */ /* 0x000ee20000000800 */
[--C-:B0-----:R-:W-:Y:S01]  /*2a10*/  FADD R12, R12, -R9.reuse ;  /* 0x800000090c0c7221 */ /* 0x101fe20000000000 */
[----:B-1----:R-:W-:-:S03]  /*2a20*/  FADD R14, R14, -R9 ;  /* 0x800000090e0e7221 */ /* 0x002fc60000000000 */
[----:B------:R-:W-:Y:S01]  /*2a30*/  FMUL R12, R12, 1.4426950216293334961 ;  /* 0x3fb8aa3b0c0c7820 */ /* 0x000fe20000400000 */
[----:B--2---:R-:W-:Y:S01]  /*2a40*/  FADD R16, R16, -R9 ;  /* 0x8000000910107221 */ /* 0x004fe20000000000 */
[----:B------:R-:W-:-:S03]  /*2a50*/  FMUL R14, R14, 1.4426950216293334961 ;  /* 0x3fb8aa3b0e0e7820 */ /* 0x000fc60000400000 */
[----:B------:R-:W-:Y:S01]  /*2a60*/  FSETP.GEU.AND P0, PT, R12, -126, PT ;  /* 0xc2fc00000c00780b */ /* 0x000fe20003f0e000 */
[----:B---3--:R-:W-:Y:S01]  /*2a70*/  FADD R18, R18, -R9 ;  /* 0x8000000912127221 */ /* 0x008fe20000000000 */
[----:B------:R-:W-:Y:S01]  /*2a80*/  FMUL R16, R16, 1.4426950216293334961 ;  /* 0x3fb8aa3b10107820 */ /* 0x000fe20000400000 */
[----:B------:R-:W-:Y:S02]  /*2a90*/  FSETP.GEU.AND P1, PT, R14, -126, PT ;  /* 0xc2fc00000e00780b */ /* 0x000fe40003f2e000 */
[----:B------:R-:W-:Y:S02]  /*2aa0*/  FMUL R18, R18, 1.4426950216293334961 ;  /* 0x3fb8aa3b12127820 */ /* 0x000fe40000400000 */
[----:B------:R-:W-:-:S03]  /*2ab0*/  FSETP.GEU.AND P2, PT, R16, -126, PT ;  /* 0xc2fc00001000780b */ /* 0x000fc60003f4e000 */
[----:B------:R-:W-:-:S03]  /*2ac0*/  FSETP.GEU.AND P5, PT, R18, -126, PT ;  /* 0xc2fc00001200780b */ /* 0x000fc60003fae000 */
[----:B------:R-:W-:-:S03]  /*2ad0*/  @!P0 FMUL R12, R12, 0.5 ;  /* 0x3f0000000c0c8820 */ /* 0x000fc60000400000 */
[----:B------:R-:W-:Y:S01]  /*2ae0*/  @!P1 FMUL R14, R14, 0.5 ;  /* 0x3f0000000e0e9820 */ /* 0x000fe20000400000 */
[----:B------:R-:W0:Y:S03]  /*2af0*/  MUFU.EX2 R13, R12 ;  /* 0x0000000c000d7308 */ /* 0x000e260000000800 */
[----:B------:R-:W-:-:S03]  /*2b00*/  @!P2 FMUL R16, R16, 0.5 ;  /* 0x3f0000001010a820 */ /* 0x000fc60000400000 */
[----:B------:R-:W-:Y:S02]  /*2b10*/  @!P5 FMUL R18, R18, 0.5 ;  /* 0x3f0000001212d820 */ /* 0x000fe40000400000 */
[----:B------:R-:W1:Y:S08]  /*2b20*/  MUFU.EX2 R15, R14 ;  /* 0x0000000e000f7308 */ /* 0x000e700000000800 */
[----:B------:R-:W2:Y:S01]  /*2b30*/  MUFU.EX2 R17, R16 ;  /* 0x0000001000117308 */ /* 0x000ea20000000800 */
[----:B0-----:R-:W-:-:S04]  /*2b40*/  @!P0 FMUL R13, R13, R13 ;  /* 0x0000000d0d0d8220 */ /* 0x001fc80000400000 */
[----:B------:R-:W-:Y:S01]  /*2b50*/  FADD R10, R10, R13 ;  /* 0x0000000d0a0a7221 */ /* 0x000fe20000000000 */
[----:B------:R0:W-:Y:S02]  /*2b60*/  STS [R6], R13 ;  /* 0x0000000d06007388 */ /* 0x0001e40000000800 */
[----:B------:R-:W3:Y:S01]  /*2b70*/  MUFU.EX2 R19, R18 ;  /* 0x0000001200137308 */ /* 0x000ee20000000800 */
[----:B-1----:R-:W-:-:S04]  /*2b80*/  @!P1 FMUL R15, R15, R15 ;  /* 0x0000000f0f0f9220 */ /* 0x002fc80000400000 */
[----:B------:R-:W-:Y:S01]  /*2b90*/  FADD R10, R10, R15 ;  /* 0x0000000f0a0a7221 */ /* 0x000fe20000000000 */
[----:B------:R0:W-:Y:S01]  /*2ba0*/  STS [R6+0x4], R15 ;  /* 0x0000040f06007388 */ /* 0x0001e20000000800 */
[----:B--2---:R-:W-:-:S04]  /*2bb0*/  @!P2 FMUL R17, R17, R17 ;  /* 0x000000111111a220 */ /* 0x004fc80000400000 */
[----:B------:R-:W-:Y:S01]  /*2bc0*/  FADD R10, R10, R17 ;  /* 0x000000110a0a7221 */ /* 0x000fe20000000000 */
[----:B------:R0:W-:Y:S01]  /*2bd0*/  STS [R6+0x8], R17 ;  /* 0x0000081106007388 */ /* 0x0001e20000000800 */
[----:B---3--:R-:W-:-:S04]  /*2be0*/  @!P5 FMUL R19, R19, R19 ;  /* 0x000000131313d220 */ /* 0x008fc80000400000 */
[----:B------:R-:W-:Y:S01]  /*2bf0*/  FADD R10, R10, R19 ;  /* 0x000000130a0a7221 */ /* 0x000fe20000000000 */
[----:B------:R0:W-:Y:S06]  /*2c00*/  STS [R6+0xc], R19 ;  /* 0x00000c1306007388 */ /* 0x0001ec0000000800 */
.L_x_28:
[----:B------:R-:W-:Y:S05]  /*2c10*/  BRA.U !UP2, `(.L_x_25) ;  /* 0x000000010a907547 */ /* 0x000fea000b800000 */
[----:B------:R-:W-:Y:S02]  /*2c20*/  UISETP.NE.AND UP1, UPT, UR24, 0x1, UPT ;  /* 0x000000011800788c */ /* 0x000fe4000bf25270 */
[----:B------:R-:W-:-:S07]  /*2c30*/  UISETP.NE.AND UP2, UPT, UR14, URZ, UPT ;  /* 0x000000ff0e00728c */ /* 0x000fce000bf45270 */
[----:B------:R-:W-:Y:S05]  /*2c40*/  BRA.U !UP1, `(.L_x_29) ;  /* 0x0000000109547547 */ /* 0x000fea000b800000 */
[----:B01234-:R-:W-:Y:S01]  /*2c50*/  IMAD R6, R0, R11, UR6 ;  /* 0x0000000600067e24 */ /* 0x01ffe2000f8e020b */
[----:B------:R-:W-:-:S04]  /*2c60*/  UIADD3 UR6, UPT, UPT, UR6, 0x2, URZ ;  /* 0x0000000206067890 */ /* 0x000fc8000fffe0ff */
[----:B------:R-:W-:-:S05]  /*2c70*/  LEA R14, R6, UR28, 0x2 ;  /* 0x0000001c060e7c11 */ /* 0x000fca000f8e10ff */
[----:B------:R-:W0:Y:S04]  /*2c80*/  LDS R6, [R14] ;  /* 0x000000000e067984 */ /* 0x000e280000000800 */
[----:B------:R-:W1:Y:S01]  /*2c90*/  LDS R12, [R14+0x4] ;  /* 0x000004000e0c7984 */ /* 0x000e620000000800 */
[--C-:B0-----:R-:W-:Y:S01]  /*2ca0*/  FADD R6, R6, -R9.reuse ;  /* 0x8000000906067221 */ /* 0x101fe20000000000 */
[----:B-1----:R-:W-:-:S03]  /*2cb0*/  FADD R12, R12, -R9 ;  /* 0x800000090c0c7221 */ /* 0x002fc60000000000 */
[----:B------:R-:W-:Y:S01]  /*2cc0*/  FMUL R6, R6, 1.4426950216293334961 ;  /* 0x3fb8aa3b06067820 */ /* 0x000fe20000400000 */
[----:B------:R-:W-:-:S04]  /*2cd0*/  FMUL R12, R12, 1.4426950216293334961 ;  /* 0x3fb8aa3b0c0c7820 */ /* 0x000fc80000400000 */
[----:B------:R-:W-:Y:S02]  /*2ce0*/  FSETP.GEU.AND P0, PT, R6, -126, PT ;  /* 0xc2fc00000600780b */ /* 0x000fe40003f0e000 */
[----:B------:R-:W-:-:S11]  /*2cf0*/  FSETP.GEU.AND P1, PT, R12, -126, PT ;  /* 0xc2fc00000c00780b */ /* 0x000fd60003f2e000 */
[----:B------:R-:W-:Y:S02]  /*2d00*/  @!P0 FMUL R6, R6, 0.5 ;  /* 0x3f00000006068820 */ /* 0x000fe40000400000 */
[----:B------:R-:W-:Y:S02]  /*2d10*/  @!P1 FMUL R12, R12, 0.5 ;  /* 0x3f0000000c0c9820 */ /* 0x000fe40000400000 */
[----:B------:R-:W0:Y:S08]  /*2d20*/  MUFU.EX2 R13, R6 ;  /* 0x00000006000d7308 */ /* 0x000e300000000800 */
[----:B------:R-:W1:Y:S01]  /*2d30*/  MUFU.EX2 R15, R12 ;  /* 0x0000000c000f7308 */ /* 0x000e620000000800 */
[----:B0-----:R-:W-:-:S04]  /*2d40*/  @!P0 FMUL R13, R13, R13 ;  /* 0x0000000d0d0d8220 */ /* 0x001fc80000400000 */
[----:B------:R-:W-:Y:S01]  /*2d50*/  FADD R10, R10, R13 ;  /* 0x0000000d0a0a7221 */ /* 0x000fe20000000000 */
[----:B------:R0:W-:Y:S01]  /*2d60*/  STS [R14], R13 ;  /* 0x0000000d0e007388 */ /* 0x0001e20000000800 */
[----:B-1----:R-:W-:-:S04]  /*2d70*/  @!P1 FMUL R15, R15, R15 ;  /* 0x0000000f0f0f9220 */ /* 0x002fc80000400000 */
[----:B------:R-:W-:Y:S01]  /*2d80*/  FADD R10, R10, R15 ;  /* 0x0000000f0a0a7221 */ /* 0x000fe20000000000 */
[----:B------:R0:W-:Y:S06]  /*2d90*/  STS [R14+0x4], R15 ;  /* 0x0000040f0e007388 */ /* 0x0001ec0000000800 */
.L_x_29:
[----:B------:R-:W-:Y:S05]  /*2da0*/  BRA.U !UP2, `(.L_x_25) ;  /* 0x000000010a2c7547 */ /* 0x000fea000b800000 */
[----:B01234-:R-:W-:-:S05]  /*2db0*/  IMAD R6, R0, R11, UR6 ;  /* 0x0000000600067e24 */ /* 0x01ffca000f8e020b */
[----:B------:R-:W-:-:S05]  /*2dc0*/  LEA R6, R6, UR28, 0x2 ;  /* 0x0000001c06067c11 */ /* 0x000fca000f8e10ff */
[----:B------:R-:W0:Y:S02]  /*2dd0*/  LDS R12, [R6] ;  /* 0x00000000060c7984 */ /* 0x000e240000000800 */
[----:B0-----:R-:W-:-:S04]  /*2de0*/  FADD R12, R12, -R9 ;  /* 0x800000090c0c7221 */ /* 0x001fc80000000000 */
[----:B------:R-:W-:-:S05]  /*2df0*/  FMUL R12, R12, 1.4426950216293334961 ;  /* 0x3fb8aa3b0c0c7820 */ /* 0x000fca0000400000 */
[----:B------:R-:W-:-:S13]  /*2e00*/  FSETP.GEU.AND P0, PT, R12, -126, PT ;  /* 0xc2fc00000c00780b */ /* 0x000fda0003f0e000 */
[----:B------:R-:W-:-:S04]  /*2e10*/  @!P0 FMUL R12, R12, 0.5 ;  /* 0x3f0000000c0c8820 */ /* 0x000fc80000400000 */
[----:B------:R-:W0:Y:S02]  /*2e20*/  MUFU.EX2 R13, R12 ;  /* 0x0000000c000d7308 */ /* 0x000e240000000800 */
[----:B0-----:R-:W-:-:S04]  /*2e30*/  @!P0 FMUL R13, R13, R13 ;  /* 0x0000000d0d0d8220 */ /* 0x001fc80000400000 */
[----:B------:R-:W-:Y:S01]  /*2e40*/  FADD R10, R10, R13 ;  /* 0x0000000d0a0a7221 */ /* 0x000fe20000000000 */
[----:B------:R0:W-:Y:S06]  /*2e50*/  STS [R6], R13 ;  /* 0x0000000d06007388 */ /* 0x0001ec0000000800 */
.L_x_25:
[----:B012345:R-:W-:Y:S01]  /*2e60*/  FMNMX R6, R7, R9, !PT ;  /* 0x0000000907067209 */ /* 0x03ffe20007800000 */
[----:B------:R-:W-:Y:S01]  /*2e70*/  BSSY.RECONVERGENT B2, `(.L_x_30) ;  /* 0x000001c000027945 */ /* 0x000fe20003800200 */
[----:B------:R-:W-:-:S03]  /*2e80*/  ISETP.GE.AND P5, PT, R11, 0x1, PT ;  /* 0x000000010b00780c */ /* 0x000fc60003fa6270 */
[----:B------:R-:W-:Y:S01]  /*2e90*/  FADD R7, R7, -R6 ;  /* 0x8000000607077221 */ /* 0x000fe20000000000 */
[----:B------:R-:W-:-:S03]  /*2ea0*/  FADD R9, -R6, R9 ;  /* 0x0000000906097221 */ /* 0x000fc60000000100 */
        /* <DEDUP_REMOVED lines=9> */
[----:B------:R-:W-:Y:S01]  /*2f40*/  FMUL R8, R8, R9 ;  /* 0x0000000908087220 */ /* 0x000fe20000400000 */
[----:B-1----:R-:W-:-:S04]  /*2f50*/  @!P1 FMUL R7, R7, R7 ;  /* 0x0000000707079220 */ /* 0x002fc80000400000 */
[----:B------:R-:W-:-:S05]  /*2f60*/  FFMA R9, R7, R10, R8 ;  /* 0x0000000a07097223 */ /* 0x000fca0000000008 */
[----:B------:R-:W-:-:S04]  /*2f70*/  IADD3 R10, PT, PT, R9, 0x1800000, RZ ;  /* 0x01800000090a7810 */ /* 0x000fc80007ffe0ff */
[----:B------:R-:W-:-:S04]  /*2f80*/  LOP3.LUT R10, R10, 0x7f800000, RZ, 0xc0, !PT ;  /* 0x7f8000000a0a7812 */ /* 0x000fc800078ec0ff */
[----:B------:R-:W-:-:S13]  /*2f90*/  ISETP.GT.U32.AND P0, PT, R10, 0x1ffffff, PT ;  /* 0x01ffffff0a00780c */ /* 0x000fda0003f04070 */
[----:B------:R-:W-:Y:S05]  /*2fa0*/  @P0 BRA `(.L_x_31) ;  /* 0x0000000000100947 */ /* 0x000fea0003800000 */
[----:B------:R-:W-:-:S07]  /*2fb0*/  MOV R12, 0x2fd0 ;  /* 0x00002fd0000c7802 */ /* 0x000fce0000000f00 */
[----:B------:R-:W-:Y:S05]  /*2fc0*/  CALL.REL.NOINC `($__internal_0_$__cuda_sm20_rcp_rn_f32_slowpath) ;  /* 0x0000005000d87944 */ /* 0x000fea0003c00000 */
[----:B------:R-:W-:Y:S01]  /*2fd0*/  MOV R10, R11 ;  /* 0x0000000b000a7202 */ /* 0x000fe20000000f00 */
[----:B------:R-:W-:Y:S06]  /*2fe0*/  BRA `(.L_x_32) ;  /* 0x0000000000107947 */ /* 0x000fec0003800000 */
.L_x_31:
[----:B------:R-:W0:Y:S02]  /*2ff0*/  MUFU.RCP R10, R9 ;  /* 0x00000009000a7308 */ /* 0x000e240000001000 */
[----:B0-----:R-:W-:-:S04]  /*3000*/  FFMA R11, R9, R10, -1 ;  /* 0xbf800000090b7423 */ /* 0x001fc8000000000a */
[----:B------:R-:W-:-:S04]  /*3010*/  FADD.FTZ R11, -R11, -RZ ;  /* 0x800000ff0b0b7221 */ /* 0x000fc80000010100 */
[----:B------:R-:W-:-:S07]  /*3020*/  FFMA R10, R10, R11, R10 ;  /* 0x0000000b0a0a7223 */ /* 0x000fce000000000a */
.L_x_32:
[----:B------:R-:W-:Y:S05]  /*3030*/  BSYNC.RECONVERGENT B2 ;  /* 0x0000000000027941 */ /* 0x000fea0003800200 */
.L_x_30:
[----:B------:R-:W-:-:S05]  /*3040*/  MOV R12, UR5 ;  /* 0x00000005000c7c02 */ /* 0x000fca0008000f00 */
[----:B------:R-:W-:Y:S01]  /*3050*/  IMAD R11, R12, UR19, R3 ;  /* 0x000000130c0b7c24 */ /* 0x000fe2000f8e0203 */
[----:B------:R-:W-:Y:S06]  /*3060*/  @!P5 BRA `(.L_x_33) ;  /* 0x0000000400d4d947 */ /* 0x000fec0003800000 */
[----:B------:R-:W-:-:S05]  /*3070*/  UMOV UR6, URZ ;  /* 0x000000ff00067c82 */ /* 0x000fca0008000000 */
.L_x_40:
[----:B------:R-:W-:Y:S01]  /*3080*/  UISETP.GE.U32.AND UP1, UPT, UR26, 0x7, UPT ;  /* 0x000000071a00788c */ /* 0x000fe2000bf26070 */
[----:B------:R-:W-:Y:S01]  /*3090*/  HFMA2 R18, -RZ, RZ, 0, 0 ;  /* 0x00000000ff127431 */ /* 0x000fe200000001ff */
[----:B0-----:R-:W-:-:S07]  /*30a0*/  MOV R13, RZ ;  /* 0x000000ff000d7202 */ /* 0x001fce0000000f00 */
[----:B------:R-:W-:Y:S05]  /*30b0*/  BRA.U !UP1, `(.L_x_34) ;  /* 0x0000000109ac7547 */ /* 0x000fea000b800000 */
[----:B------:R-:W0:Y:S01]  /*30c0*/  LDC R12, c[0x0][0x3a0] ;  /* 0x0000e800ff0c7b82 */ /* 0x000e220000000800 */
[----:B------:R-:W-:Y:S01]  /*30d0*/  MOV R18, RZ ;  /* 0x000000ff00127202 */ /* 0x000fe20000000f00 */
[----:B------:R-:W1:Y:S01]  /*30e0*/  LDCU UR7, c[0x0][0x3ac] ;  /* 0x00007580ff0777ac */ /* 0x000e620008000800 */
[----:B------:R-:W-:-:S07]  /*30f0*/  MOV R13, RZ ;  /* 0x000000ff000d7202 */ /* 0x000fce0000000f00 */
.L_x_35:
[C---:B0-----:R-:W-:Y:S02]  /*3100*/  IMAD R14, R13.reuse, R12, UR6 ;  /* 0x000000060d0e7e24 */ /* 0x041fe4000f8e020c */
[----:B-1----:R-:W-:Y:S01]  /*3110*/  IMAD R16, R0, UR7, R13 ;  /* 0x0000000700107c24 */ /* 0x002fe2000f8e020d */
[----:B------:R-:W-:Y:S02]  /*3120*/  IADD3 R13, PT, PT, R13, 0x8, RZ ;  /* 0x000000080d0d7810 */ /* 0x000fe40007ffe0ff */
[----:B------:R-:W-:Y:S02]  /*3130*/  LEA R19, R14, UR27, 0x2 ;  /* 0x0000001b0e137c11 */ /* 0x000fe4000f8e10ff */
[----:B------:R-:W-:Y:S02]  /*3140*/  LEA R16, R16, UR28, 0x2 ;  /* 0x0000001c10107c11 */ /* 0x000fe4000f8e10ff */
[----:B------:R-:W-:Y:S01]  /*3150*/  LEA R21, R12, R19, 0x2 ;  /* 0x000000130c157211 */ /* 0x000fe200078e10ff */
[----:B------:R-:W-:Y:S01]  /*3160*/  LDS R20, [R19] ;  /* 0x0000000013147984 */ /* 0x000fe20000000800 */
[----:B------:R-:W-:-:S02]  /*3170*/  ISETP.NE.AND P0, PT, R13, UR12, PT ;  /* 0x0000000c0d007c0c */ /* 0x000fc4000bf05270 */
[C---:B------:R-:W-:Y:S01]  /*3180*/  LEA R15, R12.reuse, R21, 0x2 ;  /* 0x000000150c0f7211 */ /* 0x040fe200078e10ff */
[----:B------:R-:W0:Y:S03]  /*3190*/  LDS R17, [R16] ;  /* 0x0000000010117984 */ /* 0x000e260000000800 */
[C---:B------:R-:W-:Y:S01]  /*31a0*/  LEA R25, R12.reuse, R15, 0x2 ;  /* 0x0000000f0c197211 */ /* 0x040fe200078e10ff */
[----:B------:R-:W-:Y:S03]  /*31b0*/  LDS R27, [R16+0x4] ;  /* 0x00000400101b7984 */ /* 0x000fe60000000800 */
[C---:B------:R-:W-:Y:S01]  /*31c0*/  LEA R29, R12.reuse, R25, 0x2 ;  /* 0x000000190c1d7211 */ /* 0x040fe200078e10ff */
[----:B------:R-:W1:Y:S03]  /*31d0*/  LDS R22, [R21] ;  /* 0x0000000015167984 */ /* 0x000e660000000800 */
[C---:B------:R-:W-:Y:S01]  /*31e0*/  LEA R23, R12.reuse, R29, 0x2 ;  /* 0x0000001d0c177211 */ /* 0x040fe200078e10ff */
[----:B------:R-:W-:Y:S03]  /*31f0*/  LDS R14, [R16+0x8] ;  /* 0x00000800100e7984 */ /* 0x000fe60000000800 */
[C---:B------:R-:W-:Y:S01]  /*3200*/  LEA R28, R12.reuse, R23, 0x2 ;  /* 0x000000170c1c7211 */ /* 0x040fe200078e10ff */
[----:B------:R-:W2:Y:S03]  /*3210*/  LDS R15, [R15] ;  /* 0x000000000f0f7984 */ /* 0x000ea60000000800 */
[----:B------:R-:W-:Y:S01]  /*3220*/  LEA R26, R12, R28, 0x2 ;  /* 0x0000001c0c1a7211 */ /* 0x000fe200078e10ff */
[----:B------:R-:W-:Y:S04]  /*3230*/  LDS R19, [R16+0x10] ;  /* 0x0000100010137984 */ /* 0x000fe80000000800 */
[----:B------:R-:W-:Y:S04]  /*3240*/  LDS R24, [R29] ;  /* 0x000000001d187984 */ /* 0x000fe80000000800 */
[----:B------:R-:W-:Y:S04]  /*3250*/  LDS R23, [R23] ;  /* 0x0000000017177984 */ /* 0x000fe80000000800 */
[----:B------:R-:W-:Y:S04]  /*3260*/  LDS R21, [R28] ;  /* 0x000000001c157984 */ /* 0x000fe80000000800 */
[----:B------:R-:W-:Y:S01]  /*3270*/  LDS R26, [R26] ;  /* 0x000000001a1a7984 */ /* 0x000fe20000000800 */
[----:B0-----:R-:W-:-:S03]  /*3280*/  FFMA R20, R17, R20, R18 ;  /* 0x0000001411147223 */ /* 0x001fc60000000012 */
[----:B------:R-:W-:Y:S04]  /*3290*/  LDS R17, [R16+0xc] ;  /* 0x00000c0010117984 */ /* 0x000fe80000000800 */
[----:B------:R-:W0:Y:S01]  /*32a0*/  LDS R18, [R25] ;  /* 0x0000000019127984 */ /* 0x000e220000000800 */
[----:B-1----:R-:W-:-:S03]  /*32b0*/  FFMA R27, R27, R22, R20 ;  /* 0x000000161b1b7223 */ /* 0x002fc60000000014 */
[----:B------:R-:W1:Y:S04]  /*32c0*/  LDS R22, [R16+0x14] ;  /* 0x0000140010167984 */ /* 0x000e680000000800 */
[----:B------:R-:W3:Y:S01]  /*32d0*/  LDS R20, [R16+0x18] ;  /* 0x0000180010147984 */ /* 0x000ee20000000800 */
[----:B--2---:R-:W-:-:S03]  /*32e0*/  FFMA R14, R14, R15, R27 ;  /* 0x0000000f0e0e7223 */ /* 0x004fc6000000001b */
[----:B------:R-:W2:Y:S01]  /*32f0*/  LDS R25, [R16+0x1c] ;  /* 0x00001c0010197984 */ /* 0x000ea20000000800 */
[----:B0-----:R-:W-:-:S04]  /*3300*/  FFMA R14, R17, R18, R14 ;  /* 0x00000012110e7223 */ /* 0x001fc8000000000e */
[----:B------:R-:W-:-:S04]  /*3310*/  FFMA R19, R19, R24, R14 ;  /* 0x0000001813137223 */ /* 0x000fc8000000000e */
[----:B-1----:R-:W-:-:S04]  /*3320*/  FFMA R19, R22, R23, R19 ;  /* 0x0000001716137223 */ /* 0x002fc80000000013 */
[----:B---3--:R-:W-:-:S04]  /*3330*/  FFMA R20, R20, R21, R19 ;  /* 0x0000001514147223 */ /* 0x008fc80000000013 */
[----:B--2---:R-:W-:Y:S01]  /*3340*/  FFMA R18, R25, R26, R20 ;  /* 0x0000001a19127223 */ /* 0x004fe20000000014 */
[----:B------:R-:W-:Y:S06]  /*3350*/  @P0 BRA `(.L_x_35) ;  /* 0xfffffffc00680947 */ /* 0x000fec000383ffff */
[----:B------:R-:W-:-:S07]  /*3360*/  MOV R13, UR12 ;  /* 0x0000000c000d7c02 */ /* 0x000fce0008000f00 */
.L_x_34:
[----:B------:R-:W-:-:S09]  /*3370*/  UISETP.NE.AND UP1, UPT, UR25, URZ, UPT ;  /* 0x000000ff1900728c */ /* 0x000fd2000bf25270 */
[----:B------:R-:W-:Y:S05]  /*3380*/  BRA.U !UP1, `(.L_x_36) ;  /* 0x0000000109d87547 */ /* 0x000fea000b800000 */
[----:B------:R-:W-:Y:S02]  /*3390*/  UIADD3 UR7, UPT, UPT, UR25, -0x1, URZ ;  /* 0xffffffff19077890 */ /* 0x000fe4000fffe0ff */
[----:B------:R-:W-:Y:S02]  /*33a0*/  UISETP.NE.AND UP2, UPT, UR24, URZ, UPT ;  /* 0x000000ff1800728c */ /* 0x000fe4000bf45270 */
[----:B------:R-:W-:-:S09]  /*33b0*/  UISETP.GE.U32.AND UP1, UPT, UR7, 0x3, UPT ;  /* 0x000000030700788c */ /* 0x000fd2000bf26070 */
[----:B------:R-:W-:Y:S05]  /*33c0*/  BRA.U !UP1, `(.L_x_37) ;  /* 0x0000000109587547 */ /* 0x000fea000b800000 */
[----:B------:R-:W0:Y:S01]  /*33d0*/  LDC R22, c[0x0][0x3a0] ;  /* 0x0000e800ff167b82 */ /* 0x000e220000000800 */
[----:B------:R-:W1:Y:S02]  /*33e0*/  LDCU UR7, c[0x0][0x3ac] ;  /* 0x00007580ff0777ac */ /* 0x000e640008000800 */
[----:B-1----:R-:W-:Y:S02]  /*33f0*/  IMAD R12, R0, UR7, R13 ;  /* 0x00000007000c7c24 */ /* 0x002fe4000f8e020d */
[----:B0-----:R-:W-:-:S03]  /*3400*/  IMAD R14, R13, R22, UR6 ;  /* 0x000000060d0e7e24 */ /* 0x001fc6000f8e0216 */
[----:B------:R-:W-:Y:S02]  /*3410*/  LEA R12, R12, UR28, 0x2 ;  /* 0x0000001c0c0c7c11 */ /* 0x000fe4000f8e10ff */
[----:B------:R-:W-:Y:S02]  /*3420*/  IADD3 R13, PT, PT, R13, 0x4, RZ ;  /* 0x000000040d0d7810 */ /* 0x000fe40007ffe0ff */
[----:B------:R-:W-:Y:S01]  /*3430*/  LEA R14, R14, UR27, 0x2 ;  /* 0x0000001b0e0e7c11 */ /* 0x000fe2000f8e10ff */
[----:B------:R-:W-:Y:S03]  /*3440*/  LDS R15, [R12] ;  /* 0x000000000c0f7984 */ /* 0x000fe60000000800 */
[C---:B------:R-:W-:Y:S01]  /*3450*/  LEA R17, R22.reuse, R14, 0x2 ;  /* 0x0000000e16117211 */ /* 0x040fe200078e10ff */
[----:B------:R-:W-:Y:S03]  /*3460*/  LDS R16, [R12+0x4] ;  /* 0x000004000c107984 */ /* 0x000fe60000000800 */
[C---:B------:R-:W-:Y:S01]  /*3470*/  LEA R19, R22.reuse, R17, 0x2 ;  /* 0x0000001116137211 */ /* 0x040fe200078e10ff */
[----:B------:R-:W0:Y:S03]  /*3480*/  LDS R14, [R14] ;  /* 0x000000000e0e7984 */ /* 0x000e260000000800 */
[----:B------:R-:W-:Y:S01]  /*3490*/  LEA R21, R22, R19, 0x2 ;  /* 0x0000001316157211 */ /* 0x000fe200078e10ff */
[----:B------:R-:W1:Y:S04]  /*34a0*/  LDS R17, [R17] ;  /* 0x0000000011117984 */ /* 0x000e680000000800 */
[----:B------:R-:W-:Y:S04]  /*34b0*/  LDS R20, [R12+0x8] ;  /* 0x000008000c147984 */ /* 0x000fe80000000800 */
[----:B------:R-:W2:Y:S04]  /*34c0*/  LDS R19, [R19] ;  /* 0x0000000013137984 */ /* 0x000ea80000000800 */
[----:B------:R-:W-:Y:S04]  /*34d0*/  LDS R22, [R12+0xc] ;  /* 0x00000c000c167984 */ /* 0x000fe80000000800 */
[----:B------:R-:W3:Y:S01]  /*34e0*/  LDS R21, [R21] ;  /* 0x0000000015157984 */ /* 0x000ee20000000800 */
[----:B0-----:R-:W-:-:S04]  /*34f0*/  FFMA R15, R15, R14, R18 ;  /* 0x0000000e0f0f7223 */ /* 0x001fc80000000012 */
[----:B-1----:R-:W-:-:S04]  /*3500*/  FFMA R15, R16, R17, R15 ;  /* 0x00000011100f7223 */ /* 0x002fc8000000000f */
[----:B--2---:R-:W-:-:S04]  /*3510*/  FFMA R15, R20, R19, R15 ;  /* 0x00000013140f7223 */ /* 0x004fc8000000000f */
[----:B---3--:R-:W-:-:S07]  /*3520*/  FFMA R18, R22, R21, R15 ;  /* 0x0000001516127223 */ /* 0x008fce000000000f */
.L_x_37:
[----:B------:R-:W-:Y:S05]  /*3530*/  BRA.U !UP2, `(.L_x_36) ;  /* 0x000000010a6c7547 */ /* 0x000fea000b800000 */
[----:B------:R-:W-:Y:S02]  /*3540*/  UISETP.NE.AND UP1, UPT, UR24, 0x1, UPT ;  /* 0x000000011800788c */ /* 0x000fe4000bf25270 */
[----:B------:R-:W-:-:S07]  /*3550*/  UISETP.NE.AND UP2, UPT, UR14, URZ, UPT ;  /* 0x000000ff0e00728c */ /* 0x000fce000bf45270 */
[----:B------:R-:W-:Y:S05]  /*3560*/  BRA.U !UP1, `(.L_x_38) ;  /* 0x0000000109387547 */ /* 0x000fea000b800000 */
[----:B------:R-:W0:Y:S01]  /*3570*/  LDC R14, c[0x0][0x3a0] ;  /* 0x0000e800ff0e7b82 */ /* 0x000e220000000800 */
[----:B------:R-:W1:Y:S02]  /*3580*/  LDCU UR7, c[0x0][0x3ac] ;  /* 0x00007580ff0777ac */ /* 0x000e640008000800 */
[----:B-1----:R-:W-:Y:S02]  /*3590*/  IMAD R12, R0, UR7, R13 ;  /* 0x00000007000c7c24 */ /* 0x002fe4000f8e020d */
[----:B0-----:R-:W-:-:S03]  /*35a0*/  IMAD R15, R13, R14, UR6 ;  /* 0x000000060d0f7e24 */ /* 0x001fc6000f8e020e */
[----:B------:R-:W-:Y:S02]  /*35b0*/  LEA R12, R12, UR28, 0x2 ;  /* 0x0000001c0c0c7c11 */ /* 0x000fe4000f8e10ff */
[----:B------:R-:W-:Y:S02]  /*35c0*/  IADD3 R13, PT, PT, R13, 0x2, RZ ;  /* 0x000000020d0d7810 */ /* 0x000fe40007ffe0ff */
[----:B------:R-:W-:Y:S02]  /*35d0*/  LEA R17, R15, UR27, 0x2 ;  /* 0x0000001b0f117c11 */ /* 0x000fe4000f8e10ff */
[----:B------:R-:W-:Y:S02]  /*35e0*/  LDS R15, [R12] ;  /* 0x000000000c0f7984 */ /* 0x000fe40000000800 */
[----:B------:R-:W-:Y:S02]  /*35f0*/  LEA R16, R14, R17, 0x2 ;  /* 0x000000110e107211 */ /* 0x000fe400078e10ff */
[----:B------:R-:W0:Y:S04]  /*3600*/  LDS R17, [R17] ;  /* 0x0000000011117984 */ /* 0x000e280000000800 */
[----:B------:R-:W-:Y:S04]  /*3610*/  LDS R14, [R12+0x4] ;  /* 0x000004000c0e7984 */ /* 0x000fe80000000800 */
[----:B------:R-:W1:Y:S01]  /*3620*/  LDS R16, [R16] ;  /* 0x0000000010107984 */ /* 0x000e620000000800 */
[----:B0-----:R-:W-:-:S04]  /*3630*/  FFMA R15, R15, R17, R18 ;  /* 0x000000110f0f7223 */ /* 0x001fc80000000012 */
[----:B-1----:R-:W-:-:S07]  /*3640*/  FFMA R18, R14, R16, R15 ;  /* 0x000000100e127223 */ /* 0x002fce000000000f */
.L_x_38:
[----:B------:R-:W-:Y:S05]  /*3650*/  BRA.U !UP2, `(.L_x_36) ;  /* 0x000000010a247547 */ /* 0x000fea000b800000 */
[----:B------:R-:W0:Y:S01]  /*3660*/  LDC R14, c[0x0][0x3a0] ;  /* 0x0000e800ff0e7b82 */ /* 0x000e220000000800 */
[----:B------:R-:W1:Y:S02]  /*3670*/  LDCU UR7, c[0x0][0x3ac] ;  /* 0x00007580ff0777ac */ /* 0x000e640008000800 */
[----:B-1----:R-:W-:Y:S02]  /*3680*/  IMAD R12, R0, UR7, R13 ;  /* 0x00000007000c7c24 */ /* 0x002fe4000f8e020d */
[----:B0-----:R-:W-:-:S03]  /*3690*/  IMAD R13, R13, R14, UR6 ;  /* 0x000000060d0d7e24 */ /* 0x001fc6000f8e020e */
[----:B------:R-:W-:Y:S02]  /*36a0*/  LEA R12, R12, UR28, 0x2 ;  /* 0x0000001c0c0c7c11 */ /* 0x000fe4000f8e10ff */
[----:B------:R-:W-:-:S03]  /*36b0*/  LEA R14, R13, UR27, 0x2 ;  /* 0x0000001b0d0e7c11 */ /* 0x000fc6000f8e10ff */
[----:B------:R-:W-:Y:S04]  /*36c0*/  LDS R13, [R12] ;  /* 0x000000000c0d7984 */ /* 0x000fe80000000800 */
[----:B------:R-:W0:Y:S02]  /*36d0*/  LDS R14, [R14] ;  /* 0x000000000e0e7984 */ /* 0x000e240000000800 */
[----:B0-----:R-:W-:-:S07]  /*36e0*/  FFMA R18, R13, R14, R18 ;  /* 0x0000000e0d127223 */ /* 0x001fce0000000012 */
.L_x_36:
[----:B------:R-:W0:Y:S01]  /*36f0*/  LDC.64 R12, c[0x0][0x3c8] ;  /* 0x0000f200ff0c7b82 */ /* 0x000e220000000a00 */
[----:B------:R-:W-:Y:S01]  /*3700*/  IADD3 R15, PT, PT, R11, UR6, RZ ;  /* 0x000000060b0f7c10 */ /* 0x000fe2000fffe0ff */
[----:B------:R-:W1:Y:S04]  /*3710*/  LDCU UR7, c[0x0][0x3a0] ;  /* 0x00007400ff0777ac */ /* 0x000e680008000800 */
[----:B0-----:R-:W-:-:S05]  /*3720*/  IMAD.WIDE.U32 R12, R15, 0x4, R12 ;  /* 0x000000040f0c7825 */ /* 0x001fca00078e000c */
[----:B------:R-:W2:Y:S01]  /*3730*/  LDG.E R15, desc[UR16][R12.64] ;  /* 0x000000100c0f7981 */ /* 0x000ea2000c1e1900 */
[----:B------:R-:W-:-:S04]  /*3740*/  UIADD3 UR6, UPT, UPT, UR6, 0x1, URZ ;  /* 0x0000000106067890 */ /* 0x000fc8000fffe0ff */
[----:B-1----:R-:W-:Y:S01]  /*3750*/  UISETP.NE.AND UP1, UPT, UR6, UR7, UPT ;  /* 0x000000070600728c */ /* 0x002fe2000bf25270 */
[----:B--2---:R-:W-:-:S04]  /*3760*/  FMUL R14, R8, R15 ;  /* 0x0000000f080e7220 */ /* 0x004fc80000400000 */
[----:B------:R-:W-:-:S04]  /*3770*/  FFMA R15, R7, R18, R14 ;  /* 0x00000012070f7223 */ /* 0x000fc8000000000e */
[----:B------:R-:W-:-:S05]  /*3780*/  FMUL R15, R15, R10 ;  /* 0x0000000a0f0f7220 */ /* 0x000fca0000400000 */
[----:B------:R0:W-:Y:S01]  /*3790*/  STG.E desc[UR16][R12.64], R15 ;  /* 0x0000000f0c007986 */ /* 0x0001e2000c101910 */
[----:B------:R-:W-:Y:S05]  /*37a0*/  BRA.U !UP1, `(.L_x_39) ;  /* 0x0000000d09887547 */ /* 0x000fea000b800000 */
[----:B------:R-:W-:Y:S05]  /*37b0*/  BRA `(.L_x_40) ;  /* 0xfffffff800307947 */ /* 0x000fea000383ffff */
.L_x_33:
[----:B------:R-:W-:Y:S01]  /*37c0*/  UISETP.GE.U32.AND UP1, UPT, UR23, 0xf, UPT ;  /* 0x0000000f1700788c */ /* 0x000fe2000bf26070 */
[----:B------:R-:W-:-:S08]  /*37d0*/  UMOV UR6, URZ ;  /* 0x000000ff00067c82 */ /* 0x000fd00008000000 */
[----:B------:R-:W-:Y:S05]  /*37e0*/  BRA.U !UP1, `(.L_x_41) ;  /* 0x00000005099c7547 */ /* 0x000fea000b800000 */
[----:B------:R-:W0:Y:S01]  /*37f0*/  LDC.64 R12, c[0x0][0x3c8] ;  /* 0x0000f200ff0c7b82 */ /* 0x000e220000000a00 */
[----:B------:R-:W-:Y:S01]  /*3800*/  FMUL R18, RZ, R7 ;  /* 0x00000007ff127220 */ /* 0x000fe20000400000 */
[----:B------:R-:W-:-:S06]  /*3810*/  UMOV UR6, URZ ;  /* 0x000000ff00067c82 */ /* 0x000fcc0008000000 */
.L_x_42:
[----:B-1----:R-:W-:-:S05]  /*3820*/  IADD3 R19, PT, PT, R11, UR6, RZ ;  /* 0x000000060b137c10 */ /* 0x002fca000fffe0ff */
[----:B0-----:R-:W-:-:S05]  /*3830*/  IMAD.WIDE.U32 R16, R19, 0x4, R12 ;  /* 0x0000000413107825 */ /* 0x001fca00078e000c */
[----:B------:R-:W2:Y:S01]  /*3840*/  LDG.E R15, desc[UR16][R16.64] ;  /* 0x00000010100f7981 */ /* 0x000ea2000c1e1900 */
[----:B------:R-:W-:Y:S01]  /*3850*/  IADD3 R23, PT, PT, R19, 0x1, RZ ;  /* 0x0000000113177810 */ /* 0x000fe20007ffe0ff */
[----:B--2---:R-:W-:-:S04]  /*3860*/  FFMA R15, R8, R15, R18 ;  /* 0x0000000f080f7223 */ /* 0x004fc80000000012 */
[----:B------:R-:W-:Y:S01]  /*3870*/  FMUL R21, R15, R10 ;  /* 0x0000000a0f157220 */ /* 0x000fe20000400000 */
[----:B------:R-:W-:-:S04]  /*3880*/  IMAD.WIDE.U32 R14, R23, 0x4, R12 ;  /* 0x00000004170e7825 */ /* 0x000fc800078e000c */
[----:B------:R0:W-:Y:S04]  /*3890*/  STG.E desc[UR16][R16.64], R21 ;  /* 0x0000001510007986 */ /* 0x0001e8000c101910 */
[----:B------:R-:W2:Y:S01]  /*38a0*/  LDG.E R23, desc[UR16][R14.64] ;  /* 0x000000100e177981 */ /* 0x000ea2000c1e1900 */
[----:B------:R-:W-:-:S05]  /*38b0*/  IADD3 R25, PT, PT, R19, 0x2, RZ ;  /* 0x0000000213197810 */ /* 0x000fca0007ffe0ff */
[----:B0-----:R-:W-:-:S04]  /*38c0*/  IMAD.WIDE.U32 R16, R25, 0x4, R12 ;  /* 0x0000000419107825 */ /* 0x001fc800078e000c */
[----:B--2---:R-:W-:-:S04]  /*38d0*/  FFMA R23, R8, R23, R18 ;  /* 0x0000001708177223 */ /* 0x004fc80000000012 */
[----:B------:R-:W-:-:S05]  /*38e0*/  FMUL R23, R23, R10 ;  /* 0x0000000a17177220 */ /* 0x000fca0000400000 */
        /* <DEDUP_REMOVED lines=80> */
[----:B------:R-:W-:-:S04]  /*3df0*/  UIADD3 UR6, UPT, UPT, UR6, 0x10, URZ ;  /* 0x0000001006067890 */ /* 0x000fc8000fffe0ff */
[----:B------:R-:W-:Y:S01]  /*3e00*/  UISETP.NE.AND UP1, UPT, UR6, UR9, UPT ;  /* 0x000000090600728c */ /* 0x000fe2000bf25270 */
[----:B--2---:R-:W-:-:S04]  /*3e10*/  FFMA R19, R8, R19, R18 ;  /* 0x0000001308137223 */ /* 0x004fc80000000012 */
[----:B------:R-:W-:-:S05]  /*3e20*/  FMUL R19, R19, R10 ;  /* 0x0000000a13137220 */ /* 0x000fca0000400000 */
[----:B------:R1:W-:Y:S01]  /*3e30*/  STG.E desc[UR16][R14.64], R19 ;  /* 0x000000130e007986 */ /* 0x0003e2000c101910 */
[----:B------:R-:W-:Y:S05]  /*3e40*/  BRA.U UP1, `(.L_x_42) ;  /* 0xfffffff901747547 */ /* 0x000fea000b83ffff */
[----:B------:R-:W-:-:S05]  /*3e50*/  UMOV UR6, UR9 ;  /* 0x0000000900067c82 */ /* 0x000fca0008000000 */
.L_x_41:
[----:B------:R-:W0:Y:S02]  /*3e60*/  LDCU UR7, c[0x0][0x3a0] ;  /* 0x00007400ff0777ac */ /* 0x000e240008000800 */
[----:B0-----:R-:W-:-:S04]  /*3e70*/  ULOP3.LUT UR7, UR7, 0xf, URZ, 0xc0, !UPT ;  /* 0x0000000f07077892 */ /* 0x001fc8000f8ec0ff */
[----:B------:R-:W-:-:S09]  /*3e80*/  UISETP.NE.AND UP1, UPT, UR7, URZ, UPT ;  /* 0x000000ff0700728c */ /* 0x000fd2000bf25270 */
[----:B------:R-:W-:Y:S05]  /*3e90*/  BRA.U !UP1, `(.L_x_39) ;  /* 0x0000000509cc7547 */ /* 0x000fea000b800000 */
[----:B------:R-:W-:Y:S02]  /*3ea0*/  UIADD3 UR7, UPT, UPT, UR7, -0x1, URZ ;  /* 0xffffffff07077890 */ /* 0x000fe4000fffe0ff */
[----:B------:R-:W-:Y:S02]  /*3eb0*/  UISETP.NE.AND UP2, UPT, UR22, URZ, UPT ;  /* 0x000000ff1600728c */ /* 0x000fe4000bf45270 */
[----:B------:R-:W-:-:S09]  /*3ec0*/  UISETP.GE.U32.AND UP1, UPT, UR7, 0x7, UPT ;  /* 0x000000070700788c */ /* 0x000fd2000bf26070 */
[----:B------:R-:W-:Y:S05]  /*3ed0*/  BRA.U !UP1, `(.L_x_43) ;  /* 0x0000000109cc7547 */ /* 0x000fea000b800000 */
[----:B------:R-:W1:Y:S01]  /*3ee0*/  LDC.64 R12, c[0x0][0x3c8] ;  /* 0x0000f200ff0c7b82 */ /* 0x000e620000000a00 */
[----:B------:R-:W-:-:S05]  /*3ef0*/  IADD3 R23, PT, PT, R11, UR6, RZ ;  /* 0x000000060b177c10 */ /* 0x000fca000fffe0ff */
[----:B-1----:R-:W-:-:S05]  /*3f00*/  IMAD.WIDE.U32 R14, R23, 0x4, R12 ;  /* 0x00000004170e7825 */ /* 0x002fca00078e000c */
[----:B------:R-:W2:Y:S01]  /*3f10*/  LDG.E R16, desc[UR16][R14.64] ;  /* 0x000000100e107981 */ /* 0x000ea2000c1e1900 */
[----:B------:R-:W-:Y:S01]  /*3f20*/  FMUL R21, RZ, R7 ;  /* 0x00000007ff157220 */ /* 0x000fe20000400000 */
[----:B------:R-:W-:-:S05]  /*3f30*/  IADD3 R19, PT, PT, R23, 0x1, RZ ;  /* 0x0000000117137810 */ /* 0x000fca0007ffe0ff */
[----:B------:R-:W-:-:S04]  /*3f40*/  IMAD.WIDE.U32 R18, R19, 0x4, R12 ;  /* 0x0000000413127825 */ /* 0x000fc800078e000c */
[----:B--2---:R-:W-:-:S04]  /*3f50*/  FFMA R17, R8, R16, R21 ;  /* 0x0000001008117223 */ /* 0x004fc80000000015 */
[----:B------:R-:W-:-:S05]  /*3f60*/  FMUL R25, R17, R10 ;  /* 0x0000000a11197220 */ /* 0x000fca0000400000 */
[----:B------:R0:W-:Y:S04]  /*3f70*/  STG.E desc[UR16][R14.64], R25 ;  /* 0x000000190e007986 */ /* 0x0001e8000c101910 */
        /* <DEDUP_REMOVED lines=14> */
[----:B-1----:R-:W-:-:S04]  /*4060*/  IMAD.WIDE.U32 R18, R22, 0x4, R12 ;  /* 0x0000000416127825 */ /* 0x002fc800078e000c */
        /* <DEDUP_REMOVED lines=15> */
[----:B------:R-:W3:Y:S01]  /*4160*/  LDG.E R20, desc[UR16][R14.64] ;  /* 0x000000100e147981 */ /* 0x000ee2000c1e1900 */
[----:B------:R-:W-:-:S05]  /*4170*/  IADD3 R25, PT, PT, R23, 0x7, RZ ;  /* 0x0000000717197810 */ /* 0x000fca0007ffe0ff */
[----:B------:R-:W-:-:S04]  /*4180*/  IMAD.WIDE.U32 R12, R25, 0x4, R12 ;  /* 0x00000004190c7825 */ /* 0x000fc800078e000c */
[----:B---3--:R-:W-:-:S04]  /*4190*/  FFMA R23, R8, R20, R21 ;  /* 0x0000001408177223 */ /* 0x008fc80000000015 */
[----:B------:R-:W-:-:S05]  /*41a0*/  FMUL R23, R23, R10 ;  /* 0x0000000a17177220 */ /* 0x000fca0000400000 */
[----:B------:R2:W-:Y:S04]  /*41b0*/  STG.E desc[UR16][R14.64], R23 ;  /* 0x000000170e007986 */ /* 0x0005e8000c101910 */
[----:B0-----:R-:W3:Y:S01]  /*41c0*/  LDG.E R18, desc[UR16][R12.64] ;  /* 0x000000100c127981 */ /* 0x001ee2000c1e1900 */
[----:B------:R-:W-:Y:S01]  /*41d0*/  UIADD3 UR6, UPT, UPT, UR6, 0x8, URZ ;  /* 0x0000000806067890 */ /* 0x000fe2000fffe0ff */
[----:B---3--:R-:W-:-:S04]  /*41e0*/  FFMA R21, R8, R18, R21 ;  /* 0x0000001208157223 */ /* 0x008fc80000000015 */
[----:B------:R-:W-:-:S05]  /*41f0*/  FMUL R21, R21, R10 ;  /* 0x0000000a15157220 */ /* 0x000fca0000400000 */
[----:B------:R2:W-:Y:S02]  /*4200*/  STG.E desc[UR16][R12.64], R21 ;  /* 0x000000150c007986 */ /* 0x0005e4000c101910 */
.L_x_43:
[----:B------:R-:W-:Y:S05]  /*4210*/  BRA.U !UP2, `(.L_x_39) ;  /* 0x000000010aec7547 */ /* 0x000fea000b800000 */
[----:B------:R-:W-:Y:S02]  /*4220*/  UIADD3 UR7, UPT, UPT, UR22, -0x1, URZ ;  /* 0xffffffff16077890 */ /* 0x000fe4000fffe0ff */
[----:B------:R-:W-:Y:S02]  /*4230*/  UISETP.NE.AND UP2, UPT, UR21, URZ, UPT ;  /* 0x000000ff1500728c */ /* 0x000fe4000bf45270 */
[----:B------:R-:W-:-:S09]  /*4240*/  UISETP.GE.U32.AND UP1, UPT, UR7, 0x3, UPT ;  /* 0x000000030700788c */ /* 0x000fd2000bf26070 */
[----:B------:R-:W-:Y:S05]  /*4250*/  BRA.U !UP1, `(.L_x_44) ;  /* 0x0000000109787547 */ /* 0x000fea000b800000 */
[----:B-12---:R-:W0:Y:S01]  /*4260*/  LDC.64 R14, c[0x0][0x3c8] ;  /* 0x0000f200ff0e7b82 */ /* 0x006e220000000a00 */
[----:B------:R-:W-:-:S05]  /*4270*/  IADD3 R21, PT, PT, R11, UR6, RZ ;  /* 0x000000060b157c10 */ /* 0x000fca000fffe0ff */
[----:B0-----:R-:W-:-:S05]  /*4280*/  IMAD.WIDE.U32 R16, R21, 0x4, R14 ;  /* 0x0000000415107825 */ /* 0x001fca00078e000e */
[----:B------:R-:W2:Y:S01]  /*4290*/  LDG.E R13, desc[UR16][R16.64] ;  /* 0x00000010100d7981 */ /* 0x000ea2000c1e1900 */
[----:B------:R-:W-:Y:S01]  /*42a0*/  IADD3 R19, PT, PT, R21, 0x1, RZ ;  /* 0x0000000115137810 */ /* 0x000fe20007ffe0ff */
[----:B--2---:R-:W-:-:S04]  /*42b0*/  FMUL R12, R8, R13 ;  /* 0x0000000d080c7220 */ /* 0x004fc80000400000 */
[----:B------:R-:W-:-:S04]  /*42c0*/  FFMA R13, RZ, R7, R12 ;  /* 0x00000007ff0d7223 */ /* 0x000fc8000000000c */
[----:B------:R-:W-:Y:S01]  /*42d0*/  FMUL R23, R13, R10 ;  /* 0x0000000a0d177220 */ /* 0x000fe20000400000 */
[----:B------:R-:W-:-:S04]  /*42e0*/  IMAD.WIDE.U32 R12, R19, 0x4, R14 ;  /* 0x00000004130c7825 */ /* 0x000fc800078e000e */
[----:B------:R0:W-:Y:S04]  /*42f0*/  STG.E desc[UR16][R16.64], R23 ;  /* 0x0000001710007986 */ /* 0x0001e8000c101910 */
[----:B------:R-:W2:Y:S01]  /*4300*/  LDG.E R19, desc[UR16][R12.64] ;  /* 0x000000100c137981 */ /* 0x000ea2000c1e1900 */
[----:B------:R-:W-:Y:S01]  /*4310*/  IADD3 R27, PT, PT, R21, 0x2, RZ ;  /* 0x00000002151b7810 */ /* 0x000fe20007ffe0ff */
[----:B--2---:R-:W-:-:S04]  /*4320*/  FMUL R18, R8, R19 ;  /* 0x0000001308127220 */ /* 0x004fc80000400000 */
[----:B------:R-:W-:-:S04]  /*4330*/  FFMA R19, RZ, R7, R18 ;  /* 0x00000007ff137223 */ /* 0x000fc80000000012 */
[----:B------:R-:W-:Y:S01]  /*4340*/  FMUL R25, R19, R10 ;  /* 0x0000000a13197220 */ /* 0x000fe20000400000 */
[----:B------:R-:W-:-:S04]  /*4350*/  IMAD.WIDE.U32 R18, R27, 0x4, R14 ;  /* 0x000000041b127825 */ /* 0x000fc800078e000e */
[----:B------:R3:W-:Y:S04]  /*4360*/  STG.E desc[UR16][R12.64], R25 ;  /* 0x000000190c007986 */ /* 0x0007e8000c101910 */
[----:B------:R-:W2:Y:S02]  /*4370*/  LDG.E R27, desc[UR16][R18.64] ;  /* 0x00000010121b7981 */ /* 0x000ea4000c1e1900 */
[----:B--2---:R-:W-:Y:S01]  /*4380*/  FMUL R20, R8, R27 ;  /* 0x0000001b08147220 */ /* 0x004fe20000400000 */
[----:B------:R-:W-:-:S03]  /*4390*/  IADD3 R27, PT, PT, R21, 0x3, RZ ;  /* 0x00000003151b7810 */ /* 0x000fc60007ffe0ff */
[----:B0-----:R-:W-:-:S04]  /*43a0*/  FFMA R17, RZ, R7, R20 ;  /* 0x00000007ff117223 */ /* 0x001fc80000000014 */
[----:B------:R-:W-:Y:S01]  /*43b0*/  FMUL R21, R17, R10 ;  /* 0x0000000a11157220 */ /* 0x000fe20000400000 */
[----:B------:R-:W-:-:S04]  /*43c0*/  IMAD.WIDE.U32 R16, R27, 0x4, R14 ;  /* 0x000000041b107825 */ /* 0x000fc800078e000e */
[----:B------:R3:W-:Y:S04]  /*43d0*/  STG.E desc[UR16][R18.64], R21 ;  /* 0x0000001512007986 */ /* 0x0007e8000c101910 */
[----:B------:R-:W2:Y:S01]  /*43e0*/  LDG.E R15, desc[UR16][R16.64] ;  /* 0x00000010100f7981 */ /* 0x000ea2000c1e1900 */
[----:B------:R-:W-:Y:S01]  /*43f0*/  UIADD3 UR6, UPT, UPT, UR6, 0x4, URZ ;  /* 0x0000000406067890 */ /* 0x000fe2000fffe0ff */
[----:B--2---:R-:W-:-:S04]  /*4400*/  FMUL R14, R8, R15 ;  /* 0x0000000f080e7220 */ /* 0x004fc80000400000 */
[----:B------:R-:W-:-:S04]  /*4410*/  FFMA R15, RZ, R7, R14 ;  /* 0x00000007ff0f7223 */ /* 0x000fc8000000000e */
[----:B------:R-:W-:-:S05]  /*4420*/  FMUL R15, R15, R10 ;  /* 0x0000000a0f0f7220 */ /* 0x000fca0000400000 */
[----:B------:R3:W-:Y:S02]  /*4430*/  STG.E desc[UR16][R16.64], R15 ;  /* 0x0000000f10007986 */ /* 0x0007e4000c101910 */
.L_x_44:
[----:B------:R-:W-:Y:S05]  /*4440*/  BRA.U !UP2, `(.L_x_39) ;  /* 0x000000010a607547 */ /* 0x000fea000b800000 */
[----:B--23--:R-:W0:Y:S01]  /*4450*/  LDC.64 R12, c[0x0][0x3c8] ;  /* 0x0000f200ff0c7b82 */ /* 0x00ce220000000a00 */
[----:B-1----:R-:W-:-:S05]  /*4460*/  IADD3 R17, PT, PT, R11, UR6, RZ ;  /* 0x000000060b117c10 */ /* 0x002fca000fffe0ff */
[----:B0-----:R-:W-:-:S05]  /*4470*/  IMAD.WIDE.U32 R14, R17, 0x4, R12 ;  /* 0x00000004110e7825 */ /* 0x001fca00078e000c */
[----:B------:R-:W2:Y:S01]  /*4480*/  LDG.E R11, desc[UR16][R14.64] ;  /* 0x000000100e0b7981 */ /* 0x000ea2000c1e1900 */
[----:B------:R-:W-:Y:S01]  /*4490*/  FMUL R19, RZ, R7 ;  /* 0x00000007ff137220 */ /* 0x000fe20000400000 */
[----:B------:R-:W-:-:S03]  /*44a0*/  UISETP.NE.AND UP1, UPT, UR21, 0x1, UPT ;  /* 0x000000011500788c */ /* 0x000fc6000bf25270 */
[----:B--2---:R-:W-:-:S04]  /*44b0*/  FFMA R11, R8, R11, R19 ;  /* 0x0000000b080b7223 */ /* 0x004fc80000000013 */
[----:B------:R-:W-:-:S05]  /*44c0*/  FMUL R11, R11, R10 ;  /* 0x0000000a0b0b7220 */ /* 0x000fca0000400000 */
[----:B------:R4:W-:Y:S01]  /*44d0*/  STG.E desc[UR16][R14.64], R11 ;  /* 0x0000000b0e007986 */ /* 0x0009e2000c101910 */
[----:B------:R-:W-:Y:S05]  /*44e0*/  BRA.U !UP1, `(.L_x_39) ;  /* 0x0000000109387547 */ /* 0x000fea000b800000 */
[----:B----4-:R-:W-:-:S05]  /*44f0*/  IADD3 R15, PT, PT, R17, 0x1, RZ ;  /* 0x00000001110f7810 */ /* 0x010fca0007ffe0ff */
[----:B------:R-:W-:-:S05]  /*4500*/  IMAD.WIDE.U32 R14, R15, 0x4, R12 ;  /* 0x000000040f0e7825 */ /* 0x000fca00078e000c */
[----:B------:R-:W2:Y:S01]  /*4510*/  LDG.E R7, desc[UR16][R14.64] ;  /* 0x000000100e077981 */ /* 0x000ea2000c1e1900 */
[----:B------:R-:W-:Y:S01]  /*4520*/  UISETP.NE.AND UP1, UPT, UR21, 0x2, UPT ;  /* 0x000000021500788c */ /* 0x000fe2000bf25270 */
[----:B--2---:R-:W-:-:S04]  /*4530*/  FFMA R7, R8, R7, R19 ;  /* 0x0000000708077223 */ /* 0x004fc80000000013 */
[----:B------:R-:W-:-:S05]  /*4540*/  FMUL R7, R7, R10 ;  /* 0x0000000a07077220 */ /* 0x000fca0000400000 */
[----:B------:R0:W-:Y:S01]  /*4550*/  STG.E desc[UR16][R14.64], R7 ;  /* 0x000000070e007986 */ /* 0x0001e2000c101910 */
[----:B------:R-:W-:Y:S05]  /*4560*/  BRA.U !UP1, `(.L_x_39) ;  /* 0x0000000109187547 */ /* 0x000fea000b800000 */
[----:B0-----:R-:W-:-:S05]  /*4570*/  IADD3 R7, PT, PT, R17, 0x2, RZ ;  /* 0x0000000211077810 */ /* 0x001fca0007ffe0ff */
[----:B------:R-:W-:-:S05]  /*4580*/  IMAD.WIDE.U32 R12, R7, 0x4, R12 ;  /* 0x00000004070c7825 */ /* 0x000fca00078e000c */
[----:B------:R-:W2:Y:S02]  /*4590*/  LDG.E R7, desc[UR16][R12.64] ;  /* 0x000000100c077981 */ /* 0x000ea4000c1e1900 */
[----:B--2---:R-:W-:-:S04]  /*45a0*/  FFMA R7, R8, R7, R19 ;  /* 0x0000000708077223 */ /* 0x004fc80000000013 */
[----:B------:R-:W-:-:S05]  /*45b0*/  FMUL R7, R7, R10 ;  /* 0x0000000a07077220 */ /* 0x000fca0000400000 */
[----:B------:R0:W-:Y:S02]  /*45c0*/  STG.E desc[UR16][R12.64], R7 ;  /* 0x000000070c007986 */ /* 0x0001e4000c101910 */
.L_x_39:
[----:B0-----:R-:W0:Y:S08]  /*45d0*/  LDC R7, c[0x0][0x3b0] ;  /* 0x0000ec00ff077b82 */ /* 0x001e300000000800 */
[----:B----4-:R-:W4:Y:S08]  /*45e0*/  LDC.64 R10, c[0x0][0x3c0] ;  /* 0x0000f000ff0a7b82 */ /* 0x010f300000000a00 */
[----:B--23--:R-:W2:Y:S01]  /*45f0*/  LDC.64 R12, c[0x0][0x3b8] ;  /* 0x0000ee00ff0c7b82 */ /* 0x00cea20000000a00 */
[----:B0-----:R-:W-:-:S04]  /*4600*/  IMAD R7, R7, UR5, R4 ;  /* 0x0000000507077c24 */ /* 0x001fc8000f8e0204 */
[----:B----4-:R-:W-:-:S05]  /*4610*/  IMAD.WIDE.U32 R10, R7, 0x4, R10 ;  /* 0x00000004070a7825 */ /* 0x010fca00078e000a */
[----:B------:R4:W-:Y:S01]  /*4620*/  STG.E desc[UR16][R10.64], R6 ;  /* 0x000000060a007986 */ /* 0x0009e2000c101910 */
[----:B--2---:R-:W-:-:S05]  /*4630*/  IMAD.WIDE.U32 R12, R7, 0x4, R12 ;  /* 0x00000004070c7825 */ /* 0x004fca00078e000c */
[----:B------:R4:W-:Y:S02]  /*4640*/  STG.E desc[UR16][R12.64], R9 ;  /* 0x000000090c007986 */ /* 0x0009e4000c101910 */
.L_x_7:
[----:B0-----:R-:W-:Y:S05]  /*4650*/  BSYNC.RECONVERGENT B1 ;  /* 0x0000000000017941 */ /* 0x001fea0003800200 */
.L_x_6:
[----:B------:R-:W0:Y:S01]  /*4660*/  LDCU UR6, c[0x0][0x3a8] ;  /* 0x00007500ff0677ac */ /* 0x000e220008000800 */
[----:B------:R-:W-:-:S04]  /*4670*/  UIADD3 UR5, UPT, UPT, UR5, 0x1, URZ ;  /* 0x0000000105057890 */ /* 0x000fc8000fffe0ff */
[----:B0-----:R-:W-:-:S09]  /*4680*/  UISETP.NE.AND UP1, UPT, UR5, UR6, UPT ;  /* 0x000000060500728c */ /* 0x001fd2000bf25270 */
[----:B------:R-:W-:Y:S05]  /*4690*/  BRA.U !UP1, `(.L_x_45) ;  /* 0x0000003d09087547 */ /* 0x000fea000b800000 */
[----:B------:R-:W-:Y:S05]  /*46a0*/  BRA `(.L_x_46) ;  /* 0xffffffc400987947 */ /* 0x000fea000383ffff */
.L_x_5:
[----:B------:R-:W2:Y:S02]  /*46b0*/  LDCU UR5, c[0x0][0x3ac] ;  /* 0x00007580ff0577ac */ /* 0x000ea40008000800 */
[----:B--2---:R-:W-:-:S09]  /*46c0*/  UISETP.GE.AND UP1, UPT, UR5, 0x1, UPT ;  /* 0x000000010500788c */ /* 0x004fd2000bf26270 */
[----:B------:R-:W-:Y:S05]  /*46d0*/  BRA.U !UP1, `(.L_x_47) ;  /* 0x0000002109947547 */ /* 0x000fea000b800000 */
[----:B------:R-:W-:-:S05]  /*46e0*/  UMOV UR5, URZ ;  /* 0x000000ff00057c82 */ /* 0x000fca0008000000 */
.L_x_72:
[----:B------:R-:W-:Y:S04]  /*46f0*/  BSSY.RECONVERGENT B1, `(.L_x_48) ;  /* 0x000021e000017945 */ /* 0x000fe80003800200 */
[----:B-1----:R-:W-:Y:S05]  /*4700*/  @P3 BRA `(.L_x_49) ;  /* 0x0000002000703947 */ /* 0x002fea0003800000 */
        /* <DEDUP_REMOVED lines=10> */
.L_x_52:
        /* <DEDUP_REMOVED lines=71> */
.L_x_51:
        /* <DEDUP_REMOVED lines=47> */
.L_x_53:
        /* <DEDUP_REMOVED lines=28> */
.L_x_54:
        /* <DEDUP_REMOVED lines=23> */
.L_x_50:
[----:B012---:R-:W0:Y:S08]  /*5240*/  LDC R11, c[0x0][0x3b0] ;  /* 0x0000ec00ff0b7b82 */ /* 0x007e300000000800 */
[----:B---3--:R-:W1:Y:S08]  /*5250*/  LDC.64 R8, c[0x0][0x3c0] ;  /* 0x0000f000ff087b82 */ /* 0x008e700000000a00 */
[----:B----4-:R-:W2:Y:S01]  /*5260*/  LDC.64 R6, c[0x0][0x3b8] ;  /* 0x0000ee00ff067b82 */ /* 0x010ea20000000a00 */
[----:B0-----:R-:W-:-:S04]  /*5270*/  IMAD R11, R11, UR5, R4 ;  /* 0x000000050b0b7c24 */ /* 0x001fc8000f8e0204 */
[----:B-1----:R-:W-:-:S05]  /*5280*/  IMAD.WIDE.U32 R8, R11, 0x4, R8 ;  /* 0x000000040b087825 */ /* 0x002fca00078e0008 */
[----:B------:R0:W5:Y:S01]  /*5290*/  LDG.E R10, desc[UR16][R8.64] ;  /* 0x00000010080a7981 */ /* 0x000162000c1e1900 */
[----:B--2---:R-:W-:-:S05]  /*52a0*/  IMAD.WIDE.U32 R6, R11, 0x4, R6 ;  /* 0x000000040b067825 */ /* 0x004fca00078e0006 */
[----:B------:R0:W5:Y:S01]  /*52b0*/  LDG.E R11, desc[UR16][R6.64] ;  /* 0x00000010060b7981 */ /* 0x000162000c1e1900 */
[----:B------:R-:W-:Y:S05]  /*52c0*/  BRA.U UP0, `(.L_x_55) ;  /* 0x0000000100e87547 */ /* 0x000fea000b800000 */
[----:B------:R-:W1:Y:S01]  /*52d0*/  LDCU UR6, c[0x0][0x3ac] ;  /* 0x00007580ff0677ac */ /* 0x000e620008000800 */
[----:B------:R-:W-:Y:S01]  /*52e0*/  HFMA2 R15, -RZ, RZ, 0, 0 ;  /* 0x00000000ff0f7431 */ /* 0x000fe200000001ff */
[----:B------:R-:W-:Y:S01]  /*52f0*/  MOV R13, 0xff800000 ;  /* 0xff800000000d7802 */ /* 0x000fe20000000f00 */
[----:B------:R-:W2:Y:S01]  /*5300*/  LDCU UR7, c[0x0][0x3b4] ;  /* 0x00007680ff0777ac */ /* 0x000ea20008000800 */
[----:B-1----:R-:W-:Y:S01]  /*5310*/  UISETP.GE.U32.AND UP1, UPT, UR6, 0x8, UPT ;  /* 0x000000080600788c */ /* 0x002fe2000bf26070 */
[----:B--2---:R-:W-:-:S08]  /*5320*/  FMUL R17, RZ, UR7 ;  /* 0x00000007ff117c20 */ /* 0x004fd00008400000 */
[----:B------:R-:W-:Y:S05]  /*5330*/  BRA.U !UP1, `(.L_x_56) ;  /* 0x0000000109487547 */ /* 0x000fea000b800000 */
[----:B------:R-:W-:Y:S02]  /*5340*/  MOV R13, 0xff800000 ;  /* 0xff800000000d7802 */ /* 0x000fe40000000f00 */
[----:B------:R-:W-:-:S07]  /*5350*/  MOV R15, RZ ;  /* 0x000000ff000f7202 */ /* 0x000fce0000000f00 */
.L_x_57:
[----:B-1----:R-:W-:Y:S01]  /*5360*/  IMAD R12, R0, UR6, R15 ;  /* 0x00000006000c7c24 */ /* 0x002fe2000f8e020f */
[----:B------:R-:W-:Y:S02]  /*5370*/  IADD3 R15, PT, PT, R15, 0x8, RZ ;  /* 0x000000080f0f7810 */ /* 0x000fe40007ffe0ff */
[-C--:B------:R-:W-:Y:S02]  /*5380*/  FSETP.GT.AND P0, PT, R17, R13.reuse, PT ;  /* 0x0000000d1100720b */ /* 0x080fe40003f04000 */
[----:B------:R-:W-:Y:S02]  /*5390*/  LEA R12, R12, UR28, 0x2 ;  /* 0x0000001c0c0c7c11 */ /* 0x000fe4000f8e10ff */
[----:B------:R-:W-:Y:S02]  /*53a0*/  ISETP.NE.AND P1, PT, R15, UR12, PT ;  /* 0x0000000c0f007c0c */ /* 0x000fe4000bf25270 */
[----:B------:R-:W-:Y:S01]  /*53b0*/  FSEL R13, R17, R13, P0 ;  /* 0x0000000d110d7208 */ /* 0x000fe20000000000 */
        /* <DEDUP_REMOVED lines=8> */
[----:B------:R-:W-:Y:S05]  /*5440*/  @P1 BRA `(.L_x_57) ;  /* 0xfffffffc00c41947 */ /* 0x000fea000383ffff */
[----:B------:R-:W-:-:S07]  /*5450*/  MOV R15, UR12 ;  /* 0x0000000c000f7c02 */ /* 0x000fce0008000f00 */
.L_x_56:
[----:B------:R-:W-:-:S09]  /*5460*/  UISETP.NE.AND UP1, UPT, UR25, URZ, UPT ;  /* 0x000000ff1900728c */ /* 0x000fd2000bf25270 */
[----:B------:R-:W-:Y:S05]  /*5470*/  BRA.U !UP1, `(.L_x_58) ;  /* 0x0000000909407547 */ /* 0x000fea000b800000 */
[----:B------:R-:W-:Y:S02]  /*5480*/  UIADD3 UR7, UPT, UPT, UR25, -0x1, URZ ;  /* 0xffffffff19077890 */ /* 0x000fe4000fffe0ff */
[----:B------:R-:W-:Y:S02]  /*5490*/  UISETP.NE.AND UP2, UPT, UR24, URZ, UPT ;  /* 0x000000ff1800728c */ /* 0x000fe4000bf45270 */
[----:B------:R-:W-:-:S09]  /*54a0*/  UISETP.GE.U32.AND UP1, UPT, UR7, 0x3, UPT ;  /* 0x000000030700788c */ /* 0x000fd2000bf26070 */
[----:B------:R-:W-:Y:S05]  /*54b0*/  BRA.U !UP1, `(.L_x_59) ;  /* 0x0000000109247547 */ /* 0x000fea000b800000 */
[----:B-1----:R-:W-:Y:S01]  /*54c0*/  IMAD R12, R0, UR6, R15 ;  /* 0x00000006000c7c24 */ /* 0x002fe2000f8e020f */
[-C--:B------:R-:W-:Y:S02]  /*54d0*/  FSETP.GT.AND P0, PT, R17, R13.reuse, PT ;  /* 0x0000000d1100720b */ /* 0x080fe40003f04000 */
[----:B------:R-:W-:Y:S02]  /*54e0*/  IADD3 R15, PT, PT, R15, 0x4, RZ ;  /* 0x000000040f0f7810 */ /* 0x000fe40007ffe0ff */
[----:B------:R-:W-:Y:S02]  /*54f0*/  LEA R12, R12, UR28, 0x2 ;  /* 0x0000001c0c0c7c11 */ /* 0x000fe4000f8e10ff */
[----:B------:R-:W-:-:S03]  /*5500*/  FSEL R13, R17, R13, P0 ;  /* 0x0000000d110d7208 */ /* 0x000fc60000000000 */
[----:B------:R2:W-:Y:S04]  /*5510*/  STS [R12], R17 ;  /* 0x000000110c007388 */ /* 0x0005e80000000800 */
[----:B------:R2:W-:Y:S04]  /*5520*/  STS [R12+0x4], R17 ;  /* 0x000004110c007388 */ /* 0x0005e80000000800 */
[----:B------:R2:W-:Y:S04]  /*5530*/  STS [R12+0x8], R17 ;  /* 0x000008110c007388 */ /* 0x0005e80000000800 */
[----:B------:R2:W-:Y:S02]  /*5540*/  STS [R12+0xc], R17 ;  /* 0x00000c110c007388 */ /* 0x0005e40000000800 */
.L_x_59:
[----:B------:R-:W-:Y:S05]  /*5550*/  BRA.U !UP2, `(.L_x_58) ;  /* 0x000000090a087547 */ /* 0x000fea000b800000 */
[----:B------:R-:W-:Y:S02]  /*5560*/  UISETP.NE.AND UP1, UPT, UR24, 0x1, UPT ;  /* 0x000000011800788c */ /* 0x000fe4000bf25270 */
[----:B------:R-:W-:-:S07]  /*5570*/  UISETP.NE.AND UP2, UPT, UR14, URZ, UPT ;  /* 0x000000ff0e00728c */ /* 0x000fce000bf45270 */
[----:B------:R-:W-:Y:S05]  /*5580*/  BRA.U !UP1, `(.L_x_60) ;  /* 0x00000001091c7547 */ /* 0x000fea000b800000 */
[----:B-12---:R-:W-:Y:S01]  /*5590*/  IMAD R12, R0, UR6, R15 ;  /* 0x00000006000c7c24 */ /* 0x006fe2000f8e020f */
[-C--:B------:R-:W-:Y:S02]  /*55a0*/  FSETP.GT.AND P0, PT, R17, R13.reuse, PT ;  /* 0x0000000d1100720b */ /* 0x080fe40003f04000 */
[----:B------:R-:W-:Y:S02]  /*55b0*/  IADD3 R15, PT, PT, R15, 0x2, RZ ;  /* 0x000000020f0f7810 */ /* 0x000fe40007ffe0ff */
[----:B------:R-:W-:Y:S02]  /*55c0*/  LEA R12, R12, UR28, 0x2 ;  /* 0x0000001c0c0c7c11 */ /* 0x000fe4000f8e10ff */
[----:B------:R-:W-:-:S03]  /*55d0*/  FSEL R13, R17, R13, P0 ;  /* 0x0000000d110d7208 */ /* 0x000fc60000000000 */
[----:B------:R3:W-:Y:S04]  /*55e0*/  STS [R12], R17 ;  /* 0x000000110c007388 */ /* 0x0007e80000000800 */
[----:B------:R3:W-:Y:S02]  /*55f0*/  STS [R12+0x4], R17 ;  /* 0x000004110c007388 */ /* 0x0007e40000000800 */
.L_x_60:
[----:B------:R-:W-:Y:S05]  /*5600*/  BRA.U !UP2, `(.L_x_58) ;  /* 0x000000050adc7547 */ /* 0x000fea000b800000 */
[----:B------:R-:W-:Y:S01]  /*5610*/  IMAD R15, R0, UR6, R15 ;  /* 0x00000006000f7c24 */ /* 0x000fe2000f8e020f */
[----:B------:R-:W-:-:S04]  /*5620*/  FSETP.GT.AND P0, PT, R17, R13, PT ;  /* 0x0000000d1100720b */ /* 0x000fc80003f04000 */
[----:B------:R-:W-:Y:S02]  /*5630*/  LEA R15, R15, UR28, 0x2 ;  /* 0x0000001c0f0f7c11 */ /* 0x000fe4000f8e10ff */
[----:B------:R-:W-:-:S03]  /*5640*/  FSEL R13, R17, R13, P0 ;  /* 0x0000000d110d7208 */ /* 0x000fc60000000000 */
[----:B------:R4:W-:Y:S01]  /*5650*/  STS [R15], R17 ;  /* 0x000000110f007388 */ /* 0x0009e20000000800 */
[----:B------:R-:W-:Y:S05]  /*5660*/  BRA `(.L_x_58) ;  /* 0x0000000400c47947 */ /* 0x000fea0003800000 */
.L_x_55:
[----:B------:R-:W-:Y:S01]  /*5670*/  HFMA2 R15, -RZ, RZ, 0, 0 ;  /* 0x00000000ff0f7431 */ /* 0x000fe200000001ff */
[----:B------:R-:W-:-:S07]  /*5680*/  MOV R13, 0xff800000 ;  /* 0xff800000000d7802 */ /* 0x000fce0000000f00 */
.L_x_66:
[----:B------:R-:W-:Y:S01]  /*5690*/  UISETP.GE.U32.AND UP1, UPT, UR23, 0x7, UPT ;  /* 0x000000071700788c */ /* 0x000fe2000bf26070 */
[----:B------:R-:W-:Y:S02]  /*56a0*/  MOV R21, RZ ;  /* 0x000000ff00157202 */ /* 0x000fe40000000f00 */
[----:B------:R-:W-:-:S06]  /*56b0*/  MOV R12, RZ ;  /* 0x000000ff000c7202 */ /* 0x000fcc0000000f00 */
[----:B------:R-:W-:Y:S05]  /*56c0*/  BRA.U !UP1, `(.L_x_61) ;  /* 0x0000000109987547 */ /* 0x000fea000b800000 */
[----:B------:R-:W1:Y:S01]  /*56d0*/  S2UR UR7, SR_CgaCtaId ;  /* 0x00000000000779c3 */ /* 0x000e620000008800 */
[----:B------:R-:W-:Y:S01]  /*56e0*/  UMOV UR6, 0x400 ;  /* 0x0000040000067882 */ /* 0x000fe20000000000 */
[----:B------:R-:W-:-:S06]  /*56f0*/  MOV R21, RZ ;  /* 0x000000ff00157202 */ /* 0x000fcc0000000f00 */
[----:B------:R-:W2:Y:S01]  /*5700*/  LDC R12, c[0x0][0x3a0] ;  /* 0x0000e800ff0c7b82 */ /* 0x000ea20000000800 */
[----:B-1----:R-:W-:-:S03]  /*5710*/  ULEA UR7, UR7, UR6, 0x18 ;  /* 0x0000000607077291 */ /* 0x002fc6000f8ec0ff */
[----:B------:R-:W-:-:S09]  /*5720*/  UMOV UR6, URZ ;  /* 0x000000ff00067c82 */ /* 0x000fd20008000000 */
.L_x_62:
[----:B--2---:R-:W-:Y:S01]  /*5730*/  IMAD R14, R15, R12, UR6 ;  /* 0x000000060f0e7e24 */ /* 0x004fe2000f8e020c */
[----:B------:R-:W-:Y:S01]  /*5740*/  IADD3 R16, PT, PT, R2, UR6, RZ ;  /* 0x0000000602107c10 */ /* 0x000fe2000fffe0ff */
[----:B------:R-:W-:-:S03]  /*5750*/  UIADD3 UR6, UPT, UPT, UR6, 0x8, URZ ;  /* 0x0000000806067890 */ /* 0x000fc6000fffe0ff */
[----:B------:R-:W-:Y:S01]  /*5760*/  LEA R16, R16, UR7, 0x2 ;  /* 0x0000000710107c11 */ /* 0x000fe2000f8e10ff */
[----:B------:R-:W-:Y:S01]  /*5770*/  UISETP.NE.AND UP1, UPT, UR6, UR11, UPT ;  /* 0x0000000b0600728c */ /* 0x000fe2000bf25270 */
[----:B------:R-:W-:-:S03]  /*5780*/  LEA R14, R14, UR13, 0x2 ;  /* 0x0000000d0e0e7c11 */ /* 0x000fc6000f8e10ff */
[----:B------:R-:W-:Y:S04]  /*5790*/  LDS R22, [R16] ;  /* 0x0000000010167984 */ /* 0x000fe80000000800 */
[----:B------:R-:W1:Y:S04]  /*57a0*/  LDS R23, [R14] ;  /* 0x000000000e177984 */ /* 0x000e680000000800 */
[----:B------:R-:W-:Y:S04]  /*57b0*/  LDS R24, [R16+0x4] ;  /* 0x0000040010187984 */ /* 0x000fe80000000800 */
[----:B------:R-:W2:Y:S04]  /*57c0*/  LDS R25, [R14+0x4] ;  /* 0x000004000e197984 */ /* 0x000ea80000000800 */
[----:B------:R-:W-:Y:S04]  /*57d0*/  LDS R19, [R16+0x8] ;  /* 0x0000080010137984 */ /* 0x000fe80000000800 */
[----:B------:R-:W3:Y:S04]  /*57e0*/  LDS R20, [R14+0x8] ;  /* 0x000008000e147984 */ /* 0x000ee80000000800 */
[----:B------:R-:W-:Y:S04]  /*57f0*/  LDS R17, [R16+0xc] ;  /* 0x00000c0010117984 */ /* 0x000fe80000000800 */
[----:B------:R-:W4:Y:S04]  /*5800*/  LDS R18, [R14+0xc] ;  /* 0x00000c000e127984 */ /* 0x000f280000000800 */
[----:B------:R-:W-:Y:S01]  /*5810*/  LDS R27, [R14+0x1c] ;  /* 0x00001c000e1b7984 */ /* 0x000fe20000000800 */
[----:B-1----:R-:W-:-:S03]  /*5820*/  FFMA R23, R22, R23, R21 ;  /* 0x0000001716177223 */ /* 0x002fc60000000015 */
[----:B------:R-:W-:Y:S04]  /*5830*/  LDS R21, [R16+0x10] ;  /* 0x0000100010157984 */ /* 0x000fe80000000800 */
[----:B------:R-:W1:Y:S01]  /*5840*/  LDS R22, [R14+0x10] ;  /* 0x000010000e167984 */ /* 0x000e620000000800 */
[----:B--2---:R-:W-:-:S03]  /*5850*/  FFMA R26, R24, R25, R23 ;  /* 0x00000019181a7223 */ /* 0x004fc60000000017 */
[----:B------:R-:W-:Y:S04]  /*5860*/  LDS R23, [R16+0x14] ;  /* 0x0000140010177984 */ /* 0x000fe80000000800 */
[----:B------:R-:W2:Y:S01]  /*5870*/  LDS R24, [R14+0x14] ;  /* 0x000014000e187984 */ /* 0x000ea20000000800 */
[----:B---3--:R-:W-:-:S03]  /*5880*/  FFMA R26, R19, R20, R26 ;  /* 0x00000014131a7223 */ /* 0x008fc6000000001a */
[----:B------:R-:W-:Y:S04]  /*5890*/  LDS R20, [R16+0x18] ;  /* 0x0000180010147984 */ /* 0x000fe80000000800 */
[----:B------:R-:W3:Y:S01]  /*58a0*/  LDS R25, [R14+0x18] ;  /* 0x000018000e197984 */ /* 0x000ee20000000800 */
[----:B----4-:R-:W-:-:S03]  /*58b0*/  FFMA R18, R17, R18, R26 ;  /* 0x0000001211127223 */ /* 0x010fc6000000001a */
[----:B------:R-:W4:Y:S01]  /*58c0*/  LDS R19, [R16+0x1c] ;  /* 0x00001c0010137984 */ /* 0x000f220000000800 */
[----:B-1----:R-:W-:-:S04]  /*58d0*/  FFMA R18, R21, R22, R18 ;  /* 0x0000001615127223 */ /* 0x002fc80000000012 */
[----:B--2---:R-:W-:-:S04]  /*58e0*/  FFMA R23, R23, R24, R18 ;  /* 0x0000001817177223 */ /* 0x004fc80000000012 */
[----:B---3--:R-:W-:-:S04]  /*58f0*/  FFMA R20, R20, R25, R23 ;  /* 0x0000001914147223 */ /* 0x008fc80000000017 */
[----:B----4-:R-:W-:Y:S01]  /*5900*/  FFMA R21, R19, R27, R20 ;  /* 0x0000001b13157223 */ /* 0x010fe20000000014 */
[----:B------:R-:W-:Y:S06]  /*5910*/  BRA.U UP1, `(.L_x_62) ;  /* 0xfffffffd01847547 */ /* 0x000fec000b83ffff */
[----:B------:R-:W-:-:S07]  /*5920*/  MOV R12, UR11 ;  /* 0x0000000b000c7c02 */ /* 0x000fce0008000f00 */
.L_x_61:
[----:B------:R-:W-:-:S09]  /*5930*/  UISETP.NE.AND UP1, UPT, UR22, URZ, UPT ;  /* 0x000000ff1600728c */ /* 0x000fd2000bf25270 */
[----:B------:R-:W-:Y:S05]  /*5940*/  BRA.U !UP1, `(.L_x_63) ;  /* 0x0000000109e07547 */ /* 0x000fea000b800000 */
[----:B------:R-:W-:Y:S02]  /*5950*/  UIADD3 UR6, UPT, UPT, UR22, -0x1, URZ ;  /* 0xffffffff16067890 */ /* 0x000fe4000fffe0ff */
[----:B------:R-:W-:Y:S02]  /*5960*/  UISETP.NE.AND UP2, UPT, UR21, URZ, UPT ;  /* 0x000000ff1500728c */ /* 0x000fe4000bf45270 */
[----:B------:R-:W-:-:S09]  /*5970*/  UISETP.GE.U32.AND UP1, UPT, UR6, 0x3, UPT ;  /* 0x000000030600788c */ /* 0x000fd2000bf26070 */
[----:B------:R-:W-:Y:S05]  /*5980*/  BRA.U !UP1, `(.L_x_64) ;  /* 0x0000000109547547 */ /* 0x000fea000b800000 */
[----:B------:R-:W1:Y:S01]  /*5990*/  S2UR UR7, SR_CgaCtaId ;  /* 0x00000000000779c3 */ /* 0x000e620000008800 */
[----:B------:R-:W2:Y:S01]  /*59a0*/  LDCU UR15, c[0x0][0x3a0] ;  /* 0x00007400ff0f77ac */ /* 0x000ea20008000800 */
[----:B------:R-:W-:Y:S01]  /*59b0*/  IADD3 R14, PT, PT, R2, R12, RZ ;  /* 0x0000000c020e7210 */ /* 0x000fe20007ffe0ff */
[----:B------:R-:W-:Y:S01]  /*59c0*/  UMOV UR6, 0x400 ;  /* 0x0000040000067882 */ /* 0x000fe20000000000 */
[----:B--2---:R-:W-:Y:S01]  /*59d0*/  IMAD R16, R15, UR15, R12 ;  /* 0x0000000f0f107c24 */ /* 0x004fe2000f8e020c */
[----:B------:R-:W-:Y:S01]  /*59e0*/  IADD3 R12, PT, PT, R12, 0x4, RZ ;  /* 0x000000040c0c7810 */ /* 0x000fe20007ffe0ff */
[----:B-1----:R-:W-:-:S03]  /*59f0*/  ULEA UR6, UR7, UR6, 0x18 ;  /* 0x0000000607067291 */ /* 0x002fc6000f8ec0ff */
[----:B------:R-:W-:-:S03]  /*5a00*/  LEA R17, R16, UR13, 0x2 ;  /* 0x0000000d10117c11 */ /* 0x000fc6000f8e10ff */
[----:B------:R-:W-:Y:S02]  /*5a10*/  LEA R14, R14, UR6, 0x2 ;  /* 0x000000060e0e7c11 */ /* 0x000fe4000f8e10ff */
[----:B------:R-:W-:Y:S04]  /*5a20*/  LDS R18, [R17] ;  /* 0x0000000011127984 */ /* 0x000fe80000000800 */
[----:B------:R-:W1:Y:S04]  /*5a30*/  LDS R16, [R14] ;  /* 0x000000000e107984 */ /* 0x000e680000000800 */
[----:B------:R-:W-:Y:S04]  /*5a40*/  LDS R19, [R14+0x4] ;  /* 0x000004000e137984 */ /* 0x000fe80000000800 */
[----:B------:R-:W2:Y:S04]  /*5a50*/  LDS R20, [R17+0x4] ;  /* 0x0000040011147984 */ /* 0x000ea80000000800 */
[----:B------:R-:W-:Y:S04]  /*5a60*/  LDS R23, [R14+0x8] ;  /* 0x000008000e177984 */ /* 0x000fe80000000800 */
[----:B------:R-:W3:Y:S04]  /*5a70*/  LDS R22, [R17+0x8] ;  /* 0x0000080011167984 */ /* 0x000ee80000000800 */
[----:B------:R-:W-:Y:S04]  /*5a80*/  LDS R25, [R14+0xc] ;  /* 0x00000c000e197984 */ /* 0x000fe80000000800 */
[----:B------:R-:W4:Y:S01]  /*5a90*/  LDS R24, [R17+0xc] ;  /* 0x00000c0011187984 */ /* 0x000f220000000800 */
[----:B-1----:R-:W-:-:S04]  /*5aa0*/  FFMA R16, R16, R18, R21 ;  /* 0x0000001210107223 */ /* 0x002fc80000000015 */
[----:B--2---:R-:W-:-:S04]  /*5ab0*/  FFMA R16, R19, R20, R16 ;  /* 0x0000001413107223 */ /* 0x004fc80000000010 */
[----:B---3--:R-:W-:-:S04]  /*5ac0*/  FFMA R16, R23, R22, R16 ;  /* 0x0000001617107223 */ /* 0x008fc80000000010 */
[----:B----4-:R-:W-:-:S07]  /*5ad0*/  FFMA R21, R25, R24, R16 ;  /* 0x0000001819157223 */ /* 0x010fce0000000010 */
.L_x_64:
[----:B------:R-:W-:Y:S05]  /*5ae0*/  BRA.U !UP2, `(.L_x_63) ;  /* 0x000000010a787547 */ /* 0x000fea000b800000 */
[----:B------:R-:W-:Y:S02]  /*5af0*/  UISETP.NE.AND UP1, UPT, UR21, 0x1, UPT ;  /* 0x000000011500788c */ /* 0x000fe4000bf25270 */
[----:B------:R-:W-:-:S07]  /*5b00*/  UISETP.NE.AND UP2, UPT, UR20, URZ, UPT ;  /* 0x000000ff1400728c */ /* 0x000fce000bf45270 */
        /* <DEDUP_REMOVED lines=13> */
[----:B------:R-:W2:Y:S01]  /*5be0*/  LDS R20, [R17+0x4] ;  /* 0x0000040011147984 */ /* 0x000ea20000000800 */
[----:B-1----:R-:W-:-:S04]  /*5bf0*/  FFMA R16, R16, R18, R21 ;  /* 0x0000001210107223 */ /* 0x002fc80000000015 */
[----:B--2---:R-:W-:-:S07]  /*5c00*/  FFMA R21, R19, R20, R16 ;  /* 0x0000001413157223 */ /* 0x004fce0000000010 */
.L_x_65:
[----:B------:R-:W-:Y:S05]  /*5c10*/  BRA.U !UP2, `(.L_x_63) ;  /* 0x000000010a2c7547 */ /* 0x000fea000b800000 */
[----:B------:R-:W1:Y:S01]  /*5c20*/  S2UR UR7, SR_CgaCtaId ;  /* 0x00000000000779c3 */ /* 0x000e620000008800 */
[----:B------:R-:W2:Y:S01]  /*5c30*/  LDCU UR15, c[0x0][0x3a0] ;  /* 0x00007400ff0f77ac */ /* 0x000ea20008000800 */
[----:B------:R-:W-:Y:S01]  /*5c40*/  IADD3 R14, PT, PT, R2, R12, RZ ;  /* 0x0000000c020e7210 */ /* 0x000fe20007ffe0ff */
[----:B------:R-:W-:Y:S01]  /*5c50*/  UMOV UR6, 0x400 ;  /* 0x0000040000067882 */ /* 0x000fe20000000000 */
[----:B--2---:R-:W-:Y:S01]  /*5c60*/  IMAD R12, R15, UR15, R12 ;  /* 0x0000000f0f0c7c24 */ /* 0x004fe2000f8e020c */
[----:B-1----:R-:W-:-:S04]  /*5c70*/  ULEA UR6, UR7, UR6, 0x18 ;  /* 0x0000000607067291 */ /* 0x002fc8000f8ec0ff */
[----:B------:R-:W-:Y:S02]  /*5c80*/  LEA R12, R12, UR13, 0x2 ;  /* 0x0000000d0c0c7c11 */ /* 0x000fe4000f8e10ff */
[----:B------:R-:W-:-:S04]  /*5c90*/  LEA R14, R14, UR6, 0x2 ;  /* 0x000000060e0e7c11 */ /* 0x000fc8000f8e10ff */
[----:B------:R-:W-:Y:S04]  /*5ca0*/  LDS R12, [R12] ;  /* 0x000000000c0c7984 */ /* 0x000fe80000000800 */
[----:B------:R-:W1:Y:S02]  /*5cb0*/  LDS R14, [R14] ;  /* 0x000000000e0e7984 */ /* 0x000e640000000800 */
[----:B-1----:R-:W-:-:S07]  /*5cc0*/  FFMA R21, R14, R12, R21 ;  /* 0x0000000c0e157223 */ /* 0x002fce0000000015 */
.L_x_63:
[----:B------:R-:W1:Y:S01]  /*5cd0*/  LDCU UR6, c[0x0][0x3ac] ;  /* 0x00007580ff0677ac */ /* 0x000e620008000800 */
[----:B------:R-:W2:Y:S01]  /*5ce0*/  LDCU UR7, c[0x0][0x3b4] ;  /* 0x00007680ff0777ac */ /* 0x000ea20008000800 */
[----:B-1----:R-:W-:Y:S01]  /*5cf0*/  IMAD R14, R0, UR6, R15 ;  /* 0x00000006000e7c24 */ /* 0x002fe2000f8e020f */
[----:B------:R-:W-:Y:S01]  /*5d00*/  IADD3 R15, PT, PT, R15, 0x1, RZ ;  /* 0x000000010f0f7810 */ /* 0x000fe20007ffe0ff */
[----:B--2---:R-:W-:-:S03]  /*5d10*/  FMUL R12, R21, UR7 ;  /* 0x00000007150c7c20 */ /* 0x004fc60008400000 */
[----:B------:R-:W-:Y:S02]  /*5d20*/  LEA R17, R14, UR28, 0x2 ;  /* 0x0000001c0e117c11 */ /* 0x000fe4000f8e10ff */
[----:B------:R-:W-:Y:S02]  /*5d30*/  ISETP.NE.AND P1, PT, R15, UR6, PT ;  /* 0x000000060f007c0c */ /* 0x000fe4000bf25270 */
[CC--:B------:R-:W-:Y:S01]  /*5d40*/  FSETP.GT.AND P0, PT, R12.reuse, R13.reuse, PT ;  /* 0x0000000d0c00720b */ /* 0x0c0fe20003f04000 */
[----:B------:R1:W-:Y:S03]  /*5d50*/  STS [R17], R12 ;  /* 0x0000000c11007388 */ /* 0x0003e60000000800 */
[----:B------:R-:W-:-:S07]  /*5d60*/  FSEL R13, R12, R13, P0 ;  /* 0x0000000d0c0d7208 */ /* 0x000fce0000000000 */
[----:B-1----:R-:W-:Y:S05]  /*5d70*/  @P1 BRA `(.L_x_66) ;  /* 0xfffffff800441947 */ /* 0x002fea000383ffff */
.L_x_58:
[----:B------:R-:W-:Y:S01]  /*5d80*/  UISETP.GE.U32.AND UP1, UPT, UR6, 0x8, UPT ;  /* 0x000000080600788c */ /* 0x000fe2000bf26070 */
[----:B----4-:R-:W-:-:S08]  /*5d90*/  CS2R R14, SRZ ;  /* 0x00000000000e7805 */ /* 0x010fd0000001ff00 */
[----:B------:R-:W-:Y:S05]  /*5da0*/  BRA.U !UP1, `(.L_x_67) ;  /* 0x00000005093c7547 */ /* 0x000fea000b800000 */
[----:B------:R-:W-:-:S07]  /*5db0*/  CS2R R14, SRZ ;  /* 0x00000000000e7805 */ /* 0x000fce000001ff00 */
.L_x_68:
[----:B-1234-:R-:W-:Y:S01]  /*5dc0*/  IMAD R12, R0, UR6, R15 ;  /* 0x00000006000c7c24 */ /* 0x01efe2000f8e020f */
[----:B------:R-:W-:-:S04]  /*5dd0*/  IADD3 R15, PT, PT, R15, 0x8, RZ ;  /* 0x000000080f0f7810 */ /* 0x000fc80007ffe0ff */
[----:B------:R-:W-:-:S05]  /*5de0*/  LEA R12, R12, UR28, 0x2 ;  /* 0x0000001c0c0c7c11 */ /* 0x000fca000f8e10ff */
[----:B------:R-:W1:Y:S04]  /*5df0*/  LDS R18, [R12] ;  /* 0x000000000c127984 */ /* 0x000e680000000800 */
[----:B------:R-:W2:Y:S04]  /*5e00*/  LDS R24, [R12+0x4] ;  /* 0x000004000c187984 */ /* 0x000ea80000000800 */
[----:B------:R-:W3:Y:S04]  /*5e10*/  LDS R26, [R12+0x8] ;  /* 0x000008000c1a7984 */ /* 0x000ee80000000800 */
[----:B------:R-:W4:Y:S04]  /*5e20*/  LDS R16, [R12+0x14] ;  /* 0x000014000c107984 */ /* 0x000f280000000800 */
[----:B------:R-:W0:Y:S04]  /*5e30*/  LDS R28, [R12+0xc] ;  /* 0x00000c000c1c7984 */ /* 0x000e280000000800 */
[----:B------:R-:W0:Y:S04]  /*5e40*/  LDS R22, [R12+0x10] ;  /* 0x000010000c167984 */ /* 0x000e280000000800 */
[----:B------:R-:W0:Y:S01]  /*5e50*/  LDS R20, [R12+0x1c] ;  /* 0x00001c000c147984 */ /* 0x000e220000000800 */
[----:B-1----:R-:W-:-:S03]  /*5e60*/  FADD R17, R18, -R13 ;  /* 0x8000000d12117221 */ /* 0x002fc60000000000 */
[----:B------:R-:W1:Y:S01]  /*5e70*/  LDS R18, [R12+0x18] ;  /* 0x000018000c127984 */ /* 0x000e620000000800 */
[--C-:B--2---:R-:W-:Y:S01]  /*5e80*/  FADD R24, R24, -R13.reuse ;  /* 0x8000000d18187221 */ /* 0x104fe20000000000 */
[----:B------:R-:W-:Y:S01]  /*5e90*/  FMUL R17, R17, 1.4426950216293334961 ;  /* 0x3fb8aa3b11117820 */ /* 0x000fe20000400000 */
[--C-:B---3--:R-:W-:Y:S02]  /*5ea0*/  FADD R26, R26, -R13.reuse ;  /* 0x8000000d1a1a7221 */ /* 0x108fe40000000000 */
[----:B------:R-:W-:Y:S02]  /*5eb0*/  FMUL R19, R24, 1.4426950216293334961 ;  /* 0x3fb8aa3b18137820 */ /* 0x000fe40000400000 */
[----:B------:R-:W-:Y:S01]  /*5ec0*/  FSETP.GEU.AND P1, PT, R17, -126, PT ;  /* 0xc2fc00001100780b */ /* 0x000fe20003f2e000 */
[----:B------:R-:W-:Y:S01]  /*5ed0*/  FMUL R21, R26, 1.4426950216293334961 ;  /* 0x3fb8aa3b1a157820 */ /* 0x000fe20000400000 */
[--C-:B----4-:R-:W-:Y:S01]  /*5ee0*/  FADD R16, R16, -R13.reuse ;  /* 0x8000000d10107221 */ /* 0x110fe20000000000 */
[----:B------:R-:W-:Y:S01]  /*5ef0*/  FSETP.GEU.AND P6, PT, R19, -126, PT ;  /* 0xc2fc00001300780b */ /* 0x000fe20003fce000 */
[----:B0-----:R-:W-:-:S02]  /*5f00*/  FADD R28, R28, -R13 ;  /* 0x8000000d1c1c7221 */ /* 0x001fc40000000000 */
        /* <DEDUP_REMOVED lines=10> */
[----:B------:R-:W0:Y:S01]  /*5fb0*/  MUFU.EX2 R17, R17 ;  /* 0x0000001100117308 */ /* 0x000e220000000800 */
[----:B------:R-:W-:Y:S01]  /*5fc0*/  @!P5 FMUL R21, R21, 0.5 ;  /* 0x3f0000001515d820 */ /* 0x000fe20000400000 */
[----:B------:R-:W-:-:S06]  /*5fd0*/  FSETP.GEU.AND P2, PT, R22, -126, PT ;  /* 0xc2fc00001600780b */ /* 0x000fcc0003f4e000 */
[----:B------:R-:W2:Y:S02]  /*5fe0*/  MUFU.EX2 R19, R19 ;  /* 0x0000001300137308 */ /* 0x000ea40000000800 */
[----:B------:R-:W-:Y:S01]  /*5ff0*/  @!P0 FMUL R23, R23, 0.5 ;  /* 0x3f00000017178820 */ /* 0x000fe20000400000 */
[----:B-1----:R-:W-:-:S04]  /*6000*/  FADD R18, R18, -R13 ;  /* 0x8000000d12127221 */ /* 0x002fc80000000000 */
[----:B------:R-:W-:Y:S01]  /*6010*/  @!P2 FMUL R22, R22, 0.5 ;  /* 0x3f0000001616a820 */ /* 0x000fe20000400000 */
[----:B------:R-:W1:Y:S01]  /*6020*/  MUFU.EX2 R21, R21 ;  /* 0x0000001500157308 */ /* 0x000e620000000800 */
[----:B------:R-:W-:Y:S01]  /*6030*/  FMUL R16, R18, 1.4426950216293334961 ;  /* 0x3fb8aa3b12107820 */ /* 0x000fe20000400000 */
[----:B0-----:R-:W-:Y:S01]  /*6040*/  @!P1 FMUL R17, R17, R17 ;  /* 0x0000001111119220 */ /* 0x001fe20000400000 */
[----:B------:R-:W-:-:S03]  /*6050*/  FSETP.GEU.AND P1, PT, R29, -126, PT ;  /* 0xc2fc00001d00780b */ /* 0x000fc60003f2e000 */
[----:B------:R-:W-:Y:S01]  /*6060*/  FADD R14, R17, R14 ;  /* 0x0000000e110e7221 */ /* 0x000fe20000000000 */
[----:B------:R0:W-:Y:S01]  /*6070*/  STS [R12], R17 ;  /* 0x000000110c007388 */ /* 0x0001e20000000800 */
[----:B------:R-:W3:Y:S01]  /*6080*/  MUFU.EX2 R25, R23 ;  /* 0x0000001700197308 */ /* 0x000ee20000000800 */
[----:B--2---:R-:W-:Y:S01]  /*6090*/  @!P6 FMUL R19, R19, R19 ;  /* 0x000000131313e220 */ /* 0x004fe20000400000 */
[----:B------:R-:W-:-:S03]  /*60a0*/  FSETP.GEU.AND P6, PT, R16, -126, PT ;  /* 0xc2fc00001000780b */ /* 0x000fc60003fce000 */
[----:B------:R-:W-:Y:S01]  /*60b0*/  FADD R14, R14, R19 ;  /* 0x000000130e0e7221 */ /* 0x000fe20000000000 */
[----:B------:R4:W-:Y:S02]  /*60c0*/  STS [R12+0x4], R19 ;  /* 0x000004130c007388 */ /* 0x0009e40000000800 */
[----:B------:R-:W-:Y:S01]  /*60d0*/  @!P1 FMUL R29, R29, 0.5 ;  /* 0x3f0000001d1d9820 */ /* 0x000fe20000400000 */
[----:B-1----:R-:W-:Y:S01]  /*60e0*/  @!P5 FMUL R21, R21, R21 ;  /* 0x000000151515d220 */ /* 0x002fe20000400000 */
[----:B------:R-:W-:Y:S01]  /*60f0*/  FSETP.GEU.AND P5, PT, R20, -126, PT ;  /* 0xc2fc00001400780b */ /* 0x000fe20003fae000 */
[----:B------:R-:W1:Y:S02]  /*6100*/  MUFU.EX2 R27, R22 ;  /* 0x00000016001b7308 */ /* 0x000e640000000800 */
[----:B------:R-:W-:Y:S01]  /*6110*/  FADD R14, R14, R21 ;  /* 0x000000150e0e7221 */ /* 0x000fe20000000000 */
[----:B------:R4:W-:Y:S01]  /*6120*/  STS [R12+0x8], R21 ;  /* 0x000008150c007388 */ /* 0x0009e20000000800 */
[----:B------:R-:W-:Y:S01]  /*6130*/  @!P6 FMUL R16, R16, 0.5 ;  /* 0x3f0000001010e820 */ /* 0x000fe20000400000 */
[----:B---3--:R-:W-:Y:S01]  /*6140*/  @!P0 FMUL R25, R25, R25 ;  /* 0x0000001919198220 */ /* 0x008fe20000400000 */
[----:B------:R-:W-:-:S02]  /*6150*/  ISETP.NE.AND P0, PT, R15, UR12, PT ;  /* 0x0000000c0f007c0c */ /* 0x000fc4000bf05270 */
[----:B------:R-:W2:Y:S01]  /*6160*/  MUFU.EX2 R29, R29 ;  /* 0x0000001d001d7308 */ /* 0x000ea20000000800 */
[----:B------:R-:W-:Y:S01]  /*6170*/  FADD R14, R14, R25 ;  /* 0x000000190e0e7221 */ /* 0x000fe20000000000 */
[----:B------:R4:W-:Y:S02]  /*6180*/  STS [R12+0xc], R25 ;  /* 0x00000c190c007388 */ /* 0x0009e40000000800 */
[----:B------:R-:W-:-:S04]  /*6190*/  @!P5 FMUL R20, R20, 0.5 ;  /* 0x3f0000001414d820 */ /* 0x000fc80000400000 */
[----:B------:R-:W3:Y:S01]  /*61a0*/  MUFU.EX2 R16, R16 ;  /* 0x0000001000107308 */ /* 0x000ee20000000800 */
[----:B-1----:R-:W-:-:S04]  /*61b0*/  @!P2 FMUL R27, R27, R27 ;  /* 0x0000001b1b1ba220 */ /* 0x002fc80000400000 */
[----:B------:R-:W-:Y:S01]  /*61c0*/  FADD R14, R14, R27 ;  /* 0x0000001b0e0e7221 */ /* 0x000fe20000000000 */
[----:B------:R4:W-:Y:S02]  /*61d0*/  STS [R12+0x10], R27 ;  /* 0x0000101b0c007388 */ /* 0x0009e40000000800 */
[----:B------:R-:W1:Y:S01]  /*61e0*/  MUFU.EX2 R23, R20 ;  /* 0x0000001400177308 */ /* 0x000e620000000800 */
[----:B--2---:R-:W-:-:S04]  /*61f0*/  @!P1 FMUL R29, R29, R29 ;  /* 0x0000001d1d1d9220 */ /* 0x004fc80000400000 */
[----:B0-----:R-:W-:Y:S01]  /*6200*/  FADD R17, R14, R29 ;  /* 0x0000001d0e117221 */ /* 0x001fe20000000000 */
[----:B------:R4:W-:Y:S01]  /*6210*/  STS [R12+0x14], R29 ;  /* 0x0000141d0c007388 */ /* 0x0009e20000000800 */
[----:B---3--:R-:W-:-:S04]  /*6220*/  @!P6 FMUL R16, R16, R16 ;  /* 0x000000101010e220 */ /* 0x008fc80000400000 */
[----:B------:R-:W-:Y:S01]  /*6230*/  FADD R14, R17, R16 ;  /* 0x00000010110e7221 */ /* 0x000fe20000000000 */
[----:B------:R4:W-:Y:S01]  /*6240*/  STS [R12+0x18], R16 ;  /* 0x000018100c007388 */ /* 0x0009e20000000800 */
[----:B-1----:R-:W-:-:S04]  /*6250*/  @!P5 FMUL R23, R23, R23 ;  /* 0x000000171717d220 */ /* 0x002fc80000400000 */
[----:B------:R-:W-:Y:S01]  /*6260*/  FADD R14, R14, R23 ;  /* 0x000000170e0e7221 */ /* 0x000fe20000000000 */
[----:B------:R4:W-:Y:S01]  /*6270*/  STS [R12+0x1c], R23 ;  /* 0x00001c170c007388 */ /* 0x0009e20000000800 */
[----:B------:R-:W-:Y:S05]  /*6280*/  @P0 BRA `(.L_x_68) ;  /* 0xfffffff800cc0947 */ /* 0x000fea000383ffff */
[----:B------:R-:W-:-:S07]  /*6290*/  MOV R15, UR12 ;  /* 0x0000000c000f7c02 */ /* 0x000fce0008000f00 */
.L_x_67:
[----:B------:R-:W-:-:S09]  /*62a0*/  UISETP.NE.AND UP1, UPT, UR25, URZ, UPT ;  /* 0x000000ff1900728c */ /* 0x000fd2000bf25270 */
[----:B------:R-:W-:Y:S05]  /*62b0*/  BRA.U !UP1, `(.L_x_69) ;  /* 0x0000000509407547 */ /* 0x000fea000b800000 */
[----:B------:R-:W-:Y:S02]  /*62c0*/  UIADD3 UR7, UPT, UPT, UR25, -0x1, URZ ;  /* 0xffffffff19077890 */ /* 0x000fe4000fffe0ff */
[----:B------:R-:W-:Y:S02]  /*62d0*/  UISETP.NE.AND UP2, UPT, UR24, URZ, UPT ;  /* 0x000000ff1800728c */ /* 0x000fe4000bf45270 */
[----:B------:R-:W-:-:S09]  /*62e0*/  UISETP.GE.U32.AND UP1, UPT, UR7, 0x3, UPT ;  /* 0x000000030700788c */ /* 0x000fd2000bf26070 */
[----:B------:R-:W-:Y:S05]  /*62f0*/  BRA.U !UP1, `(.L_x_70) ;  /* 0x00000001099c7547 */ /* 0x000fea000b800000 */
[----:B-1234-:R-:W-:Y:S01]  /*6300*/  IMAD R12, R0, UR6, R15 ;  /* 0x00000006000c7c24 */ /* 0x01efe2000f8e020f */
[----:B------:R-:W-:-:S04]  /*6310*/  IADD3 R15, PT, PT, R15, 0x4, RZ ;  /* 0x000000040f0f7810 */ /* 0x000fc80007ffe0ff */
[----:B------:R-:W-:-:S05]  /*6320*/  LEA R12, R12, UR28, 0x2 ;  /* 0x0000001c0c0c7c11 */ /* 0x000fca000f8e10ff */
[----:B------:R-:W1:Y:S04]  /*6330*/  LDS R16, [R12] ;  /* 0x000000000c107984 */ /* 0x000e680000000800 */
[----:B------:R-:W2:Y:S04]  /*6340*/  LDS R18, [R12+0x4] ;  /* 0x000004000c127984 */ /* 0x000ea80000000800 */
[----:B------:R-:W3:Y:S04]  /*6350*/  LDS R20, [R12+0x8] ;  /* 0x000008000c147984 */ /* 0x000ee80000000800 */
[----:B------:R-:W4:Y:S01]  /*6360*/  LDS R22, [R12+0xc] ;  /* 0x00000c000c167984 */ /* 0x000f220000000800 */
[--C-:B-1----:R-:W-:Y:S01]  /*6370*/  FADD R16, R16, -R13.reuse ;  /* 0x8000000d10107221 */ /* 0x102fe20000000000 */
[----:B--2---:R-:W-:-:S03]  /*6380*/  FADD R18, R18, -R13 ;  /* 0x8000000d12127221 */ /* 0x004fc60000000000 */
[----:B------:R-:W-:Y:S01]  /*6390*/  FMUL R16, R16, 1.4426950216293334961 ;  /* 0x3fb8aa3b10107820 */ /* 0x000fe20000400000 */
[----:B---3--:R-:W-:Y:S01]  /*63a0*/  FADD R20, R20, -R13 ;  /* 0x8000000d14147221 */ /* 0x008fe20000000000 */
[----:B------:R-:W-:-:S03]  /*63b0*/  FMUL R18, R18, 1.4426950216293334961 ;  /* 0x3fb8aa3b12127820 */ /* 0x000fc60000400000 */
[----:B------:R-:W-:Y:S01]  /*63c0*/  FSETP.GEU.AND P0, PT, R16, -126, PT ;  /* 0xc2fc00001000780b */ /* 0x000fe20003f0e000 */
[----:B----4-:R-:W-:Y:S01]  /*63d0*/  FADD R22, R22, -R13 ;  /* 0x8000000d16167221 */ /* 0x010fe20000000000 */
[----:B------:R-:W-:Y:S01]  /*63e0*/  FMUL R20, R20, 1.4426950216293334961 ;  /* 0x3fb8aa3b14147820 */ /* 0x000fe20000400000 */
[----:B------:R-:W-:Y:S02]  /*63f0*/  FSETP.GEU.AND P1, PT, R18, -126, PT ;  /* 0xc2fc00001200780b */ /* 0x000fe40003f2e000 */
[----:B------:R-:W-:Y:S02]  /*6400*/  FMUL R22, R22, 1.4426950216293334961 ;  /* 0x3fb8aa3b16167820 */ /* 0x000fe40000400000 */
[----:B------:R-:W-:-:S03]  /*6410*/  FSETP.GEU.AND P2, PT, R20, -126, PT ;  /* 0xc2fc00001400780b */ /* 0x000fc60003f4e000 */
[----:B------:R-:W-:-:S03]  /*6420*/  FSETP.GEU.AND P5, PT, R22, -126, PT ;  /* 0xc2fc00001600780b */ /* 0x000fc60003fae000 */
[----:B------:R-:W-:-:S03]  /*6430*/  @!P0 FMUL R16, R16, 0.5 ;  /* 0x3f00000010108820 */ /* 0x000fc60000400000 */
[----:B------:R-:W-:Y:S01]  /*6440*/  @!P1 FMUL R18, R18, 0.5 ;  /* 0x3f00000012129820 */ /* 0x000fe20000400000 */
[----:B------:R-:W1:Y:S03]  /*6450*/  MUFU.EX2 R17, R16 ;  /* 0x0000001000117308 */ /* 0x000e660000000800 */
[----:B------:R-:W-:-:S03]  /*6460*/  @!P2 FMUL R20, R20, 0.5 ;  /* 0x3f0000001414a820 */ /* 0x000fc60000400000 */
[----:B------:R-:W-:Y:S02]  /*6470*/  @!P5 FMUL R22, R22, 0.5 ;  /* 0x3f0000001616d820 */ /* 0x000fe40000400000 */
[----:B------:R-:W2:Y:S08]  /*6480*/  MUFU.EX2 R19, R18 ;  /* 0x0000001200137308 */ /* 0x000eb00000000800 */
[----:B------:R-:W3:Y:S01]  /*6490*/  MUFU.EX2 R21, R20 ;  /* 0x0000001400157308 */ /* 0x000ee20000000800 */
[----:B-1----:R-:W-:-:S04]  /*64a0*/  @!P0 FMUL R17, R17, R17 ;  /* 0x0000001111118220 */ /* 0x002fc80000400000 */
[----:B------:R-:W-:Y:S01]  /*64b0*/  FADD R14, R14, R17 ;  /* 0x000000110e0e7221 */ /* 0x000fe20000000000 */
[----:B------:R1:W-:Y:S02]  /*64c0*/  STS [R12], R17 ;  /* 0x000000110c007388 */ /* 0x0003e40000000800 */
[----:B------:R-:W4:Y:S01]  /*64d0*/  MUFU.EX2 R23, R22 ;  /* 0x0000001600177308 */ /* 0x000f220000000800 */
[----:B--2---:R-:W-:-:S04]  /*64e0*/  @!P1 FMUL R19, R19, R19 ;  /* 0x0000001313139220 */ /* 0x004fc80000400000 */
[----:B------:R-:W-:Y:S01]  /*64f0*/  FADD R14, R14, R19 ;  /* 0x000000130e0e7221 */ /* 0x000fe20000000000 */
[----:B------:R1:W-:Y:S01]  /*6500*/  STS [R12+0x4], R19 ;  /* 0x000004130c007388 */ /* 0x0003e20000000800 */
[----:B---3--:R-:W-:-:S04]  /*6510*/  @!P2 FMUL R21, R21, R21 ;  /* 0x000000151515a220 */ /* 0x008fc80000400000 */
[----:B------:R-:W-:Y:S01]  /*6520*/  FADD R14, R14, R21 ;  /* 0x000000150e0e7221 */ /* 0x000fe20000000000 */
[----:B------:R1:W-:Y:S01]  /*6530*/  STS [R12+0x8], R21 ;  /* 0x000008150c007388 */ /* 0x0003e20000000800 */
[----:B----4-:R-:W-:-:S04]  /*6540*/  @!P5 FMUL R23, R23, R23 ;  /* 0x000000171717d220 */ /* 0x010fc80000400000 */
[----:B------:R-:W-:Y:S01]  /*6550*/  FADD R14, R14, R23 ;  /* 0x000000170e0e7221 */ /* 0x000fe20000000000 */
[----:B------:R1:W-:Y:S06]  /*6560*/  STS [R12+0xc], R23 ;  /* 0x00000c170c007388 */ /* 0x0003ec0000000800 */
.L_x_70:
[----:B------:R-:W-:Y:S05]  /*6570*/  BRA.U !UP2, `(.L_x_69) ;  /* 0x000000010a907547 */ /* 0x000fea000b800000 */
[----:B------:R-:W-:Y:S02]  /*6580*/  UISETP.NE.AND UP1, UPT, UR24, 0x1, UPT ;  /* 0x000000011800788c */ /* 0x000fe4000bf25270 */
[----:B------:R-:W-:-:S07]  /*6590*/  UISETP.NE.AND UP2, UPT, UR14, URZ, UPT ;  /* 0x000000ff0e00728c */ /* 0x000fce000bf45270 */
[----:B------:R-:W-:Y:S05]  /*65a0*/  BRA.U !UP1, `(.L_x_71) ;  /* 0x0000000109547547 */ /* 0x000fea000b800000 */
[----:B-1234-:R-:W-:Y:S01]  /*65b0*/  IMAD R12, R0, UR6, R15 ;  /* 0x00000006000c7c24 */ /* 0x01efe2000f8e020f */
[----:B------:R-:W-:-:S04]  /*65c0*/  IADD3 R15, PT, PT, R15, 0x2, RZ ;  /* 0x000000020f0f7810 */ /* 0x000fc80007ffe0ff */
[----:B------:R-:W-:-:S05]  /*65d0*/  LEA R18, R12, UR28, 0x2 ;  /* 0x0000001c0c127c11 */ /* 0x000fca000f8e10ff */
[----:B------:R-:W1:Y:S04]  /*65e0*/  LDS R12, [R18] ;  /* 0x00000000120c7984 */ /* 0x000e680000000800 */
[----:B------:R-:W2:Y:S01]  /*65f0*/  LDS R16, [R18+0x4] ;  /* 0x0000040012107984 */ /* 0x000ea20000000800 */
[--C-:B-1----:R-:W-:Y:S01]  /*6600*/  FADD R12, R12, -R13.reuse ;  /* 0x8000000d0c0c7221 */ /* 0x102fe20000000000 */
[----:B--2---:R-:W-:-:S03]  /*6610*/  FADD R16, R16, -R13 ;  /* 0x8000000d10107221 */ /* 0x004fc60000000000 */
[----:B------:R-:W-:Y:S01]  /*6620*/  FMUL R12, R12, 1.4426950216293334961 ;  /* 0x3fb8aa3b0c0c7820 */ /* 0x000fe20000400000 */
[----:B------:R-:W-:-:S04]  /*6630*/  FMUL R16, R16, 1.4426950216293334961 ;  /* 0x3fb8aa3b10107820 */ /* 0x000fc80000400000 */
[----:B------:R-:W-:Y:S02]  /*6640*/  FSETP.GEU.AND P0, PT, R12, -126, PT ;  /* 0xc2fc00000c00780b */ /* 0x000fe40003f0e000 */
[----:B------:R-:W-:-:S11]  /*6650*/  FSETP.GEU.AND P1, PT, R16, -126, PT ;  /* 0xc2fc00001000780b */ /* 0x000fd60003f2e000 */
[----:B------:R-:W-:Y:S02]  /*6660*/  @!P0 FMUL R12, R12, 0.5 ;  /* 0x3f0000000c0c8820 */ /* 0x000fe40000400000 */
[----:B------:R-:W-:Y:S02]  /*6670*/  @!P1 FMUL R16, R16, 0.5 ;  /* 0x3f00000010109820 */ /* 0x000fe40000400000 */
[----:B------:R-:W1:Y:S08]  /*6680*/  MUFU.EX2 R17, R12 ;  /* 0x0000000c00117308 */ /* 0x000e700000000800 */
[----:B------:R-:W2:Y:S01]  /*6690*/  MUFU.EX2 R19, R16 ;  /* 0x0000001000137308 */ /* 0x000ea20000000800 */
[----:B-1----:R-:W-:-:S04]  /*66a0*/  @!P0 FMUL R17, R17, R17 ;  /* 0x0000001111118220 */ /* 0x002fc80000400000 */
[----:B------:R-:W-:Y:S01]  /*66b0*/  FADD R14, R14, R17 ;  /* 0x000000110e0e7221 */ /* 0x000fe20000000000 */
[----:B------:R1:W-:Y:S01]  /*66c0*/  STS [R18], R17 ;  /* 0x0000001112007388 */ /* 0x0003e20000000800 */
[----:B--2---:R-:W-:-:S04]  /*66d0*/  @!P1 FMUL R19, R19, R19 ;  /* 0x0000001313139220 */ /* 0x004fc80000400000 */
[----:B------:R-:W-:Y:S01]  /*66e0*/  FADD R14, R14, R19 ;  /* 0x000000130e0e7221 */ /* 0x000fe20000000000 */
[----:B------:R1:W-:Y:S06]  /*66f0*/  STS [R18+0x4], R19 ;  /* 0x0000041312007388 */ /* 0x0003ec0000000800 */
.L_x_71:
[----:B------:R-:W-:Y:S05]  /*6700*/  BRA.U !UP2, `(.L_x_69) ;  /* 0x000000010a2c7547 */ /* 0x000fea000b800000 */
[----:B------:R-:W-:-:S05]  /*6710*/  IMAD R15, R0, UR6, R15 ;  /* 0x00000006000f7c24 */ /* 0x000fca000f8e020f */
[----:B------:R-:W-:-:S05]  /*6720*/  LEA R15, R15, UR28, 0x2 ;  /* 0x0000001c0f0f7c11 */ /* 0x000fca000f8e10ff */
[----:B-1234-:R-:W1:Y:S02]  /*6730*/  LDS R12, [R15] ;  /* 0x000000000f0c7984 */ /* 0x01ee640000000800 */
[----:B-1----:R-:W-:-:S04]  /*6740*/  FADD R12, R12, -R13 ;  /* 0x8000000d0c0c7221 */ /* 0x002fc80000000000 */
[----:B------:R-:W-:-:S05]  /*6750*/  FMUL R12, R12, 1.4426950216293334961 ;  /* 0x3fb8aa3b0c0c7820 */ /* 0x000fca0000400000 */
[----:B------:R-:W-:-:S13]  /*6760*/  FSETP.GEU.AND P0, PT, R12, -126, PT ;  /* 0xc2fc00000c00780b */ /* 0x000fda0003f0e000 */
[----:B------:R-:W-:-:S04]  /*6770*/  @!P0 FMUL R12, R12, 0.5 ;  /* 0x3f0000000c0c8820 */ /* 0x000fc80000400000 */
[----:B------:R-:W1:Y:S02]  /*6780*/  MUFU.EX2 R16, R12 ;  /* 0x0000000c00107308 */ /* 0x000e640000000800 */
[----:B-1----:R-:W-:-:S04]  /*6790*/  @!P0 FMUL R16, R16, R16 ;  /* 0x0000001010108220 */ /* 0x002fc80000400000 */
[----:B------:R-:W-:Y:S01]  /*67a0*/  FADD R14, R14, R16 ;  /* 0x000000100e0e7221 */ /* 0x000fe20000000000 */
[----:B------:R1:W-:Y:S06]  /*67b0*/  STS [R15], R16 ;  /* 0x000000100f007388 */ /* 0x0003ec0000000800 */
.L_x_69:
[----:B-1---5:R-:W-:-:S05]  /*67c0*/  FMNMX R15, R10, R13, !PT ;  /* 0x0000000d0a0f7209 */ /* 0x022fca0007800000 */
[----:B------:R-:W-:Y:S01]  /*67d0*/  FADD R13, -R15, R13 ;  /* 0x0000000d0f0d7221 */ /* 0x000fe20000000100 */
[----:B------:R-:W-:Y:S01]  /*67e0*/  FADD R10, R10, -R15 ;  /* 0x8000000f0a0a7221 */ /* 0x000fe20000000000 */
[----:B------:R1:W-:Y:S02]  /*67f0*/  STG.E desc[UR16][R8.64], R15 ;  /* 0x0000000f08007986 */ /* 0x0003e4000c101910 */
[----:B------:R-:W-:Y:S01]  /*6800*/  FMUL R13, R13, 1.4426950216293334961 ;  /* 0x3fb8aa3b0d0d7820 */ /* 0x000fe20000400000 */
[----:B------:R-:W-:-:S04]  /*6810*/  FMUL R10, R10, 1.4426950216293334961 ;  /* 0x3fb8aa3b0a0a7820 */ /* 0x000fc80000400000 */
[----:B------:R-:W-:Y:S02]  /*6820*/  FSETP.GEU.AND P1, PT, R13, -126, PT ;  /* 0xc2fc00000d00780b */ /* 0x000fe40003f2e000 */
[----:B------:R-:W-:-:S11]  /*6830*/  FSETP.GEU.AND P0, PT, R10, -126, PT ;  /* 0xc2fc00000a00780b */ /* 0x000fd60003f0e000 */
[----:B------:R-:W-:Y:S02]  /*6840*/  @!P1 FMUL R13, R13, 0.5 ;  /* 0x3f0000000d0d9820 */ /* 0x000fe40000400000 */
[----:B------:R-:W-:Y:S02]  /*6850*/  @!P0 FMUL R10, R10, 0.5 ;  /* 0x3f0000000a0a8820 */ /* 0x000fe40000400000 */
[----:B--23--:R-:W2:Y:S08]  /*6860*/  MUFU.EX2 R17, R13 ;  /* 0x0000000d00117308 */ /* 0x00ceb00000000800 */
[----:B----4-:R-:W3:Y:S01]  /*6870*/  MUFU.EX2 R12, R10 ;  /* 0x0000000a000c7308 */ /* 0x010ee20000000800 */
[----:B--2---:R-:W-:-:S04]  /*6880*/  @!P1 FMUL R17, R17, R17 ;  /* 0x0000001111119220 */ /* 0x004fc80000400000 */
[----:B------:R-:W-:Y:S01]  /*6890*/  FMUL R14, R17, R14 ;  /* 0x0000000e110e7220 */ /* 0x000fe20000400000 */
[----:B---3--:R-:W-:-:S04]  /*68a0*/  @!P0 FMUL R12, R12, R12 ;  /* 0x0000000c0c0c8220 */ /* 0x008fc80000400000 */
[----:B------:R-:W-:-:S05]  /*68b0*/  FFMA R11, R11, R12, R14 ;  /* 0x0000000c0b0b7223 */ /* 0x000fca000000000e */
[----:B------:R1:W-:Y:S02]  /*68c0*/  STG.E desc[UR16][R6.64], R11 ;  /* 0x0000000b06007986 */ /* 0x0003e4000c101910 */
.L_x_49:
[----:B0-----:R-:W-:Y:S05]  /*68d0*/  BSYNC.RECONVERGENT B1 ;  /* 0x0000000000017941 */ /* 0x001fea0003800200 */
.L_x_48:
[----:B------:R-:W0:Y:S01]  /*68e0*/  LDCU UR6, c[0x0][0x3a8] ;  /* 0x00007500ff0677ac */ /* 0x000e220008000800 */
[----:B------:R-:W-:-:S04]  /*68f0*/  UIADD3 UR5, UPT, UPT, UR5, 0x1, URZ ;  /* 0x0000000105057890 */ /* 0x000fc8000fffe0ff */
[----:B0-----:R-:W-:-:S09]  /*6900*/  UISETP.NE.AND UP1, UPT, UR5, UR6, UPT ;  /* 0x000000060500728c */ /* 0x001fd2000bf25270 */
[----:B------:R-:W-:Y:S05]  /*6910*/  BRA.U !UP1, `(.L_x_45) ;  /* 0x0000001909687547 */ /* 0x000fea000b800000 */
[----:B------:R-:W-:Y:S05]  /*6920*/  BRA `(.L_x_72) ;  /* 0xffffffdc00707947 */ /* 0x000fea000383ffff */
.L_x_47:
[----:B------:R-:W-:Y:S05]  /*6930*/  BRA.U !UP0, `(.L_x_73) ;  /* 0x0000000d08507547 */ /* 0x000fea000b800000 */
[----:B------:R-:W-:-:S05]  /*6940*/  UMOV UR5, URZ ;  /* 0x000000ff00057c82 */ /* 0x000fca0008000000 */
.L_x_81:
[----:B------:R-:W-:Y:S04]  /*6950*/  BSSY.RECONVERGENT B1, `(.L_x_74) ;  /* 0x00000cd000017945 */ /* 0x000fe80003800200 */
[----:B----4-:R-:W-:Y:S05]  /*6960*/  @P3 BRA `(.L_x_75) ;  /* 0x0000000c002c3947 */ /* 0x010fea0003800000 */
        /* <DEDUP_REMOVED lines=9> */
.L_x_77:
        /* <DEDUP_REMOVED lines=71> */
.L_x_76:
        /* <DEDUP_REMOVED lines=47> */
.L_x_79:
        /* <DEDUP_REMOVED lines=28> */
.L_x_80:
        /* <DEDUP_REMOVED lines=23> */
.L_x_78:
[----:B012---:R-:W0:Y:S08]  /*7490*/  LDC R11, c[0x0][0x3b0] ;  /* 0x0000ec00ff0b7b82 */ /* 0x007e300000000800 */
[----:B---34-:R-:W1:Y:S08]  /*74a0*/  LDC.64 R6, c[0x0][0x3c0] ;  /* 0x0000f000ff067b82 */ /* 0x018e700000000a00 */
[----:B------:R-:W2:Y:S01]  /*74b0*/  LDC.64 R8, c[0x0][0x3b8] ;  /* 0x0000ee00ff087b82 */ /* 0x000ea20000000a00 */
[----:B0-----:R-:W-:-:S04]  /*74c0*/  IMAD R11, R11, UR5, R4 ;  /* 0x000000050b0b7c24 */ /* 0x001fc8000f8e0204 */
[----:B-1----:R-:W-:-:S05]  /*74d0*/  IMAD.WIDE.U32 R6, R11, 0x4, R6 ;  /* 0x000000040b067825 */ /* 0x002fca00078e0006 */
[----:B------:R-:W3:Y:S01]  /*74e0*/  LDG.E R12, desc[UR16][R6.64] ;  /* 0x00000010060c7981 */ /* 0x000ee2000c1e1900 */
[----:B--2---:R-:W-:-:S05]  /*74f0*/  IMAD.WIDE.U32 R8, R11, 0x4, R8 ;  /* 0x000000040b087825 */ /* 0x004fca00078e0008 */
[----:B------:R-:W2:Y:S01]  /*7500*/  LDG.E R10, desc[UR16][R8.64] ;  /* 0x00000010080a7981 */ /* 0x000ea2000c1e1900 */
[----:B---3--:R-:W-:-:S05]  /*7510*/  FMNMX R11, R12, -INF , !PT ;  /* 0xff8000000c0b7809 */ /* 0x008fca0007800000 */
[----:B------:R-:W-:Y:S01]  /*7520*/  FADD R13, -R11, -INF ;  /* 0xff8000000b0d7421 */ /* 0x000fe20000000100 */
        /* <DEDUP_REMOVED lines=11> */
[----:B------:R-:W-:Y:S01]  /*75e0*/  FMUL R15, RZ, R15 ;  /* 0x0000000fff0f7220 */ /* 0x000fe20000400000 */
[----:B-1----:R-:W-:-:S04]  /*75f0*/  @!P0 FMUL R13, R13, R13 ;  /* 0x0000000d0d0d8220 */ /* 0x002fc80000400000 */
[----:B--2---:R-:W-:-:S05]  /*7600*/  FFMA R15, R10, R13, R15 ;  /* 0x0000000d0a0f7223 */ /* 0x004fca000000000f */
[----:B------:R4:W-:Y:S02]  /*7610*/  STG.E desc[UR16][R8.64], R15 ;  /* 0x0000000f08007986 */ /* 0x0009e4000c101910 */
.L_x_75:
[----:B0-----:R-:W-:Y:S05]  /*7620*/  BSYNC.RECONVERGENT B1 ;  /* 0x0000000000017941 */ /* 0x001fea0003800200 */
.L_x_74:
[----:B------:R-:W0:Y:S01]  /*7630*/  LDCU UR6, c[0x0][0x3a8] ;  /* 0x00007500ff0677ac */ /* 0x000e220008000800 */
[----:B------:R-:W-:-:S04]  /*7640*/  UIADD3 UR5, UPT, UPT, UR5, 0x1, URZ ;  /* 0x0000000105057890 */ /* 0x000fc8000fffe0ff */
[----:B0-----:R-:W-:-:S09]  /*7650*/  UISETP.NE.AND UP0, UPT, UR5, UR6, UPT ;  /* 0x000000060500728c */ /* 0x001fd2000bf05270 */
[----:B------:R-:W-:Y:S05]  /*7660*/  BRA.U UP0, `(.L_x_81) ;  /* 0xfffffff100b87547 */ /* 0x000fea000b83ffff */
[----:B------:R-:W-:Y:S05]  /*7670*/  BRA `(.L_x_45) ;  /* 0x0000000c00107947 */ /* 0x000fea0003800000 */
.L_x_73:
[----:B------:R-:W-:Y:S01]  /*7680*/  UISETP.GE.U32.AND UP0, UPT, UR6, 0x4, UPT ;  /* 0x000000040600788c */ /* 0x000fe2000bf06070 */
[----:B------:R-:W-:-:S08]  /*7690*/  UMOV UR5, URZ ;  /* 0x000000ff00057c82 */ /* 0x000fd00008000000 */
[----:B------:R-:W-:Y:S05]  /*76a0*/  BRA.U !UP0, `(.L_x_82) ;  /* 0x00000005089c7547 */ /* 0x000fea000b800000 */
[----:B0-----:R-:W0:Y:S01]  /*76b0*/  LDC R13, c[0x0][0x3b0] ;  /* 0x0000ec00ff0d7b82 */ /* 0x001e220000000800 */
[----:B------:R-:W-:Y:S01]  /*76c0*/  ULOP3.LUT UR6, UR6, 0xfffffffc, URZ, 0xc0, !UPT ;  /* 0xfffffffc06067892 */ /* 0x000fe2000f8ec0ff */
[----:B------:R-:W-:-:S06]  /*76d0*/  UMOV UR5, URZ ;  /* 0x000000ff00057c82 */ /* 0x000fcc0008000000 */
[----:B-1-3--:R-:W1:Y:S08]  /*76e0*/  LDC.64 R6, c[0x0][0x3c0] ;  /* 0x0000f000ff067b82 */ /* 0x00ae700000000a00 */
[----:B------:R-:W2:Y:S02]  /*76f0*/  LDC.64 R8, c[0x0][0x3b8] ;  /* 0x0000ee00ff087b82 */ /* 0x000ea40000000a00 */
.L_x_85:
[----:B------:R-:W-:Y:S04]  /*7700*/  BSSY.RECONVERGENT B1, `(.L_x_83) ;  /* 0x000005d000017945 */ /* 0x000fe80003800200 */
[----:B----4-:R-:W-:Y:S05]  /*7710*/  @P3 BRA `(.L_x_84) ;  /* 0x00000004006c3947 */ /* 0x010fea0003800000 */
[----:B0-----:R-:W-:-:S04]  /*7720*/  IMAD R17, R13, UR5, R4 ;  /* 0x000000050d117c24 */ /* 0x001fc8000f8e0204 */
[----:B-1----:R-:W-:-:S05]  /*7730*/  IMAD.WIDE.U32 R14, R17, 0x4, R6 ;  /* 0x00000004110e7825 */ /* 0x002fca00078e0006 */
[----:B------:R-:W3:Y:S01]  /*7740*/  LDG.E R12, desc[UR16][R14.64] ;  /* 0x000000100e0c7981 */ /* 0x000ee2000c1e1900 */
[----:B--2---:R-:W-:-:S06]  /*7750*/  IMAD.WIDE.U32 R10, R17, 0x4, R8 ;  /* 0x00000004110a7825 */ /* 0x004fcc00078e0008 */
[----:B------:R0:W2:Y:S01]  /*7760*/  LDG.E R10, desc[UR16][R10.64] ;  /* 0x000000100a0a7981 */ /* 0x0000a2000c1e1900 */
[----:B------:R-:W-:Y:S02]  /*7770*/  IADD3 R19, PT, PT, R17, R13, RZ ;  /* 0x0000000d11137210 */ /* 0x000fe40007ffe0ff */
[----:B---3--:R-:W-:-:S05]  /*7780*/  FMNMX R23, R12, -INF , !PT ;  /* 0xff8000000c177809 */ /* 0x008fca0007800000 */
[----:B------:R-:W-:Y:S01]  /*7790*/  FADD R16, -R23, -INF ;  /* 0xff80000017107421 */ /* 0x000fe20000000100 */
[----:B------:R-:W-:Y:S01]  /*77a0*/  FADD R12, R12, -R23 ;  /* 0x800000170c0c7221 */ /* 0x000fe20000000000 */
[----:B------:R-:W-:Y:S02]  /*77b0*/  STG.E desc[UR16][R14.64], R23 ;  /* 0x000000170e007986 */ /* 0x000fe4000c101910 */
[----:B------:R-:W-:Y:S01]  /*77c0*/  FMUL R18, R16, 1.4426950216293334961 ;  /* 0x3fb8aa3b10127820 */ /* 0x000fe20000400000 */
[----:B------:R-:W-:-:S04]  /*77d0*/  FMUL R12, R12, 1.4426950216293334961 ;  /* 0x3fb8aa3b0c0c7820 */ /* 0x000fc80000400000 */
[----:B------:R-:W-:Y:S02]  /*77e0*/  FSETP.GEU.AND P1, PT, R18, -126, PT ;  /* 0xc2fc00001200780b */ /* 0x000fe40003f2e000 */
[----:B------:R-:W-:-:S11]  /*77f0*/  FSETP.GEU.AND P0, PT, R12, -126, PT ;  /* 0xc2fc00000c00780b */ /* 0x000fd60003f0e000 */
[----:B------:R-:W-:Y:S02]  /*7800*/  @!P1 FMUL R18, R18, 0.5 ;  /* 0x3f00000012129820 */ /* 0x000fe40000400000 */
[----:B------:R-:W-:Y:S02]  /*7810*/  @!P0 FMUL R12, R12, 0.5 ;  /* 0x3f0000000c0c8820 */ /* 0x000fe40000400000 */
[----:B------:R-:W1:Y:S08]  /*7820*/  MUFU.EX2 R16, R18 ;  /* 0x0000001200107308 */ /* 0x000e700000000800 */
[----:B0-----:R-:W0:Y:S01]  /*7830*/  MUFU.EX2 R11, R12 ;  /* 0x0000000c000b7308 */ /* 0x001e220000000800 */
[----:B-1----:R-:W-:-:S04]  /*7840*/  @!P1 FMUL R16, R16, R16 ;  /* 0x0000001010109220 */ /* 0x002fc80000400000 */
[----:B------:R-:W-:Y:S01]  /*7850*/  FMUL R21, RZ, R16 ;  /* 0x00000010ff157220 */ /* 0x000fe20000400000 */
[----:B------:R-:W-:-:S04]  /*7860*/  IMAD.WIDE.U32 R16, R17, 0x4, R8 ;  /* 0x0000000411107825 */ /* 0x000fc800078e0008 */
[----:B0-----:R-:W-:-:S04]  /*7870*/  @!P0 FMUL R11, R11, R11 ;  /* 0x0000000b0b0b8220 */ /* 0x001fc80000400000 */
[----:B--2---:R-:W-:Y:S01]  /*7880*/  FFMA R25, R10, R11, R21 ;  /* 0x0000000b0a197223 */ /* 0x004fe20000000015 */
[----:B------:R-:W-:-:S04]  /*7890*/  IMAD.WIDE.U32 R10, R19, 0x4, R6 ;  /* 0x00000004130a7825 */ /* 0x000fc800078e0006 */
[----:B------:R0:W-:Y:S04]  /*78a0*/  STG.E desc[UR16][R16.64], R25 ;  /* 0x0000001910007986 */ /* 0x0001e8000c101910 */
[----:B------:R-:W2:Y:S01]  /*78b0*/  LDG.E R18, desc[UR16][R10.64] ;  /* 0x000000100a127981 */ /* 0x000ea2000c1e1900 */
[----:B------:R-:W-:-:S06]  /*78c0*/  IMAD.WIDE.U32 R20, R19, 0x4, R8 ;  /* 0x0000000413147825 */ /* 0x000fcc00078e0008 */
[----:B------:R1:W3:Y:S01]  /*78d0*/  LDG.E R20, desc[UR16][R20.64] ;  /* 0x0000001014147981 */ /* 0x0002e2000c1e1900 */
[C---:B0-----:R-:W-:Y:S01]  /*78e0*/  IMAD.WIDE.U32 R16, R19.reuse, 0x4, R8 ;  /* 0x0000000413107825 */ /* 0x041fe200078e0008 */
[----:B-1----:R-:W-:Y:S02]  /*78f0*/  IADD3 R21, PT, PT, R19, R13, RZ ;  /* 0x0000000d13157210 */ /* 0x002fe40007ffe0ff */
[----:B--2---:R-:W-:-:S05]  /*7900*/  FMNMX R27, R18, -INF , !PT ;  /* 0xff800000121b7809 */ /* 0x004fca0007800000 */
        /* <DEDUP_REMOVED lines=14> */
[----:B---3--:R-:W-:Y:S01]  /*79f0*/  FFMA R23, R20, R15, R23 ;  /* 0x0000000f14177223 */ /* 0x008fe20000000017 */
[----:B------:R-:W-:-:S04]  /*7a00*/  IMAD.WIDE.U32 R14, R21, 0x4, R6 ;  /* 0x00000004150e7825 */ /* 0x000fc800078e0006 */
[----:B------:R0:W-:Y:S04]  /*7a10*/  STG.E desc[UR16][R16.64], R23 ;  /* 0x0000001710007986 */ /* 0x0001e8000c101910 */
[----:B------:R-:W2:Y:S01]  /*7a20*/  LDG.E R12, desc[UR16][R14.64] ;  /* 0x000000100e0c7981 */ /* 0x000ea2000c1e1900 */
[----:B------:R-:W-:-:S06]  /*7a30*/  IMAD.WIDE.U32 R18, R21, 0x4, R8 ;  /* 0x0000000415127825 */ /* 0x000fcc00078e0008 */
[----:B------:R1:W3:Y:S01]  /*7a40*/  LDG.E R18, desc[UR16][R18.64] ;  /* 0x0000001012127981 */ /* 0x0002e2000c1e1900 */
[----:B0-----:R-:W-:Y:S02]  /*7a50*/  IADD3 R23, PT, PT, R21, R13, RZ ;  /* 0x0000000d15177210 */ /* 0x001fe40007ffe0ff */
        /* <DEDUP_REMOVED lines=11> */
[----:B------:R-:W2:Y:S01]  /*7b10*/  MUFU.EX2 R17, R12 ;  /* 0x0000000c00117308 */ /* 0x000ea20000000800 */
[----:B0-----:R-:W-:-:S04]  /*7b20*/  @!P1 FMUL R10, R10, R10 ;  /* 0x0000000a0a0a9220 */ /* 0x001fc80000400000 */
[----:B-1----:R-:W-:Y:S01]  /*7b30*/  FMUL R19, RZ, R10 ;  /* 0x0000000aff137220 */ /* 0x002fe20000400000 */
[----:B------:R-:W-:-:S04]  /*7b40*/  IMAD.WIDE.U32 R10, R21, 0x4, R8 ;  /* 0x00000004150a7825 */ /* 0x000fc800078e0008 */
[----:B--2---:R-:W-:-:S04]  /*7b50*/  @!P0 FMUL R17, R17, R17 ;  /* 0x0000001111118220 */ /* 0x004fc80000400000 */
[----:B---3--:R-:W-:Y:S01]  /*7b60*/  FFMA R21, R18, R17, R19 ;  /* 0x0000001112157223 */ /* 0x008fe20000000013 */
[----:B------:R-:W-:-:S04]  /*7b70*/  IMAD.WIDE.U32 R16, R23, 0x4, R6 ;  /* 0x0000000417107825 */ /* 0x000fc800078e0006 */
[----:B------:R0:W-:Y:S04]  /*7b80*/  STG.E desc[UR16][R10.64], R21 ;  /* 0x000000150a007986 */ /* 0x0001e8000c101910 */
[----:B------:R-:W2:Y:S01]  /*7b90*/  LDG.E R20, desc[UR16][R16.64] ;  /* 0x0000001010147981 */ /* 0x000ea2000c1e1900 */
[----:B------:R-:W-:-:S05]  /*7ba0*/  IMAD.WIDE.U32 R18, R23, 0x4, R8 ;  /* 0x0000000417127825 */ /* 0x000fca00078e0008 */
[----:B------:R-:W3:Y:S01]  /*7bb0*/  LDG.E R12, desc[UR16][R18.64] ;  /* 0x00000010120c7981 */ /* 0x000ee2000c1e1900 */
[----:B--2---:R-:W-:-:S05]  /*7bc0*/  FMNMX R23, R20, -INF , !PT ;  /* 0xff80000014177809 */ /* 0x004fca0007800000 */
        /* <DEDUP_REMOVED lines=9> */
[----:B0-----:R-:W0:Y:S08]  /*7c60*/  MUFU.EX2 R10, R22 ;  /* 0x00000016000a7308 */ /* 0x001e300000000800 */
[----:B------:R-:W1:Y:S01]  /*7c70*/  MUFU.EX2 R11, R20 ;  /* 0x00000014000b7308 */ /* 0x000e620000000800 */
[----:B0-----:R-:W-:-:S04]  /*7c80*/  @!P1 FMUL R10, R10, R10 ;  /* 0x0000000a0a0a9220 */ /* 0x001fc80000400000 */
[----:B------:R-:W-:Y:S01]  /*7c90*/  FMUL R15, RZ, R10 ;  /* 0x0000000aff0f7220 */ /* 0x000fe20000400000 */
[----:B-1----:R-:W-:-:S04]  /*7ca0*/  @!P0 FMUL R11, R11, R11 ;  /* 0x0000000b0b0b8220 */ /* 0x002fc80000400000 */
[----:B---3--:R-:W-:-:S05]  /*7cb0*/  FFMA R15, R12, R11, R15 ;  /* 0x0000000b0c0f7223 */ /* 0x008fca000000000f */
[----:B------:R4:W-:Y:S02]  /*7cc0*/  STG.E desc[UR16][R18.64], R15 ;  /* 0x0000000f12007986 */ /* 0x0009e4000c101910 */
.L_x_84:
[----:B------:R-:W-:Y:S05]  /*7cd0*/  BSYNC.RECONVERGENT B1 ;  /* 0x0000000000017941 */ /* 0x000fea0003800200 */
.L_x_83:
[----:B------:R-:W-:-:S04]  /*7ce0*/  UIADD3 UR5, UPT, UPT, UR5, 0x4, URZ ;  /* 0x0000000405057890 */ /* 0x000fc8000fffe0ff */
[----:B------:R-:W-:-:S09]  /*7cf0*/  UISETP.NE.AND UP0, UPT, UR5, UR6, UPT ;  /* 0x000000060500728c */ /* 0x000fd2000bf05270 */
[----:B------:R-:W-:Y:S05]  /*7d00*/  BRA.U UP0, `(.L_x_85) ;  /* 0xfffffff9007c7547 */ /* 0x000fea000b83ffff */
[----:B------:R-:W-:-:S05]  /*7d10*/  UMOV UR5, UR6 ;  /* 0x0000000600057c82 */ /* 0x000fca0008000000 */
.L_x_82:
[----:B------:R-:W5:Y:S02]  /*7d20*/  LDCU UR6, c[0x0][0x3a8] ;  /* 0x00007500ff0677ac */ /* 0x000f640008000800 */
[----:B-----5:R-:W-:-:S04]  /*7d30*/  ULOP3.LUT UR6, UR6, 0x3, URZ, 0xc0, !UPT ;  /* 0x0000000306067892 */ /* 0x020fc8000f8ec0ff */
[----:B------:R-:W-:-:S09]  /*7d40*/  UISETP.NE.AND UP0, UPT, UR6, URZ, UPT ;  /* 0x000000ff0600728c */ /* 0x000fd2000bf05270 */
[----:B------:R-:W-:Y:S05]  /*7d50*/  BRA.U !UP0, `(.L_x_45) ;  /* 0x0000000508587547 */ /* 0x000fea000b800000 */
[----:B------:R-:W-:Y:S04]  /*7d60*/  BSSY.RECONVERGENT B1, `(.L_x_86) ;  /* 0x000001b000017945 */ /* 0x000fe80003800200 */
[----:B------:R-:W-:Y:S05]  /*7d70*/  @P3 BRA `(.L_x_87) ;  /* 0x0000000000643947 */ /* 0x000fea0003800000 */
[----:B-1----:R-:W1:Y:S08]  /*7d80*/  LDC R11, c[0x0][0x3b0] ;  /* 0x0000ec00ff0b7b82 */ /* 0x002e700000000800 */
[----:B0--3--:R-:W0:Y:S08]  /*7d90*/  LDC.64 R6, c[0x0][0x3c0] ;  /* 0x0000f000ff067b82 */ /* 0x009e300000000a00 */
[----:B--2---:R-:W2:Y:S01]  /*7da0*/  LDC.64 R8, c[0x0][0x3b8] ;  /* 0x0000ee00ff087b82 */ /* 0x004ea20000000a00 */
[----:B-1----:R-:W-:-:S04]  /*7db0*/  IMAD R11, R11, UR5, R4 ;  /* 0x000000050b0b7c24 */ /* 0x002fc8000f8e0204 */
[----:B0-----:R-:W-:-:S05]  /*7dc0*/  IMAD.WIDE.U32 R6, R11, 0x4, R6 ;  /* 0x000000040b067825 */ /* 0x001fca00078e0006 */
        /* <DEDUP_REMOVED lines=13> */
[----:B----4-:R-:W1:Y:S08]  /*7ea0*/  MUFU.EX2 R15, R14 ;  /* 0x0000000e000f7308 */ /* 0x010e700000000800 */
[----:B------:R-:W3:Y:S01]  /*7eb0*/  MUFU.EX2 R12, R10 ;  /* 0x0000000a000c7308 */ /* 0x000ee20000000800 */
[----:B-1----:R-:W-:-:S04]  /*7ec0*/  @!P1 FMUL R15, R15, R15 ;  /* 0x0000000f0f0f9220 */ /* 0x002fc80000400000 */
[----:B------:R-:W-:Y:S01]  /*7ed0*/  FMUL R16, RZ, R15 ;  /* 0x0000000fff107220 */ /* 0x000fe20000400000 */
[----:B---3--:R-:W-:-:S04]  /*7ee0*/  @!P0 FMUL R12, R12, R12 ;  /* 0x0000000c0c0c8220 */ /* 0x008fc80000400000 */
[----:B--2---:R-:W-:-:S05]  /*7ef0*/  FFMA R11, R11, R12, R16 ;  /* 0x0000000c0b0b7223 */ /* 0x004fca0000000010 */
[----:B------:R0:W-:Y:S02]  /*7f00*/  STG.E desc[UR16][R8.64], R11 ;  /* 0x0000000b08007986 */ /* 0x0001e4000c101910 */
.L_x_87:
[----:B0-----:R-:W-:Y:S05]  /*7f10*/  BSYNC.RECONVERGENT B1 ;  /* 0x0000000000017941 */ /* 0x001fea0003800200 */
.L_x_86:
[----:B------:R-:W-:-:S09]  /*7f20*/  UISETP.NE.AND UP0, UPT, UR6, 0x1, UPT ;  /* 0x000000010600788c */ /* 0x000fd2000bf05270 */
[----:B------:R-:W-:Y:S05]  /*7f30*/  BRA.U !UP0, `(.L_x_45) ;  /* 0x0000000108e07547 */ /* 0x000fea000b800000 */
[----:B------:R-:W-:Y:S04]  /*7f40*/  BSSY.RECONVERGENT B1, `(.L_x_88) ;  /* 0x000001c000017945 */ /* 0x000fe80003800200 */
[----:B------:R-:W-:Y:S05]  /*7f50*/  @P3 BRA `(.L_x_89) ;  /* 0x0000000000683947 */ /* 0x000fea0003800000 */
[----:B------:R-:W0:Y:S01]  /*7f60*/  LDCU UR6, c[0x0][0x3b0] ;  /* 0x00007600ff0677ac */ /* 0x000e220008000800 */
[----:B-1-3--:R-:W1:Y:S08]  /*7f70*/  LDC.64 R6, c[0x0][0x3c0] ;  /* 0x0000f000ff067b82 */ /* 0x00ae700000000a00 */
[----:B--2---:R-:W2:Y:S01]  /*7f80*/  LDC.64 R8, c[0x0][0x3b8] ;  /* 0x0000ee00ff087b82 */ /* 0x004ea20000000a00 */
[----:B0-----:R-:W-:-:S06]  /*7f90*/  UIMAD UR6, UR5, UR6, UR6 ;  /* 0x00000006050672a4 */ /* 0x001fcc000f8e0206 */
[----:B------:R-:W-:-:S05]  /*7fa0*/  IADD3 R11, PT, PT, R4, UR6, RZ ;  /* 0x00000006040b7c10 */ /* 0x000fca000fffe0ff */
        /* <DEDUP_REMOVED lines=21> */
.L_x_89:
[----:B------:R-:W-:Y:S05]  /*8100*/  BSYNC.RECONVERGENT B1 ;  /* 0x0000000000017941 */ /* 0x000fea0003800200 */
.L_x_88:
[----:B------:R-:W-:Y:S05]  /*8110*/  @P4 BRA `(.L_x_45) ;  /* 0x0000000000684947 */ /* 0x000fea0003800000 */
[----:B01----:R-:W0:Y:S01]  /*8120*/  LDC R11, c[0x0][0x3b0] ;  /* 0x0000ec00ff0b7b82 */ /* 0x003e220000000800 */
[----:B------:R-:W-:-:S07]  /*8130*/  UIADD3 UR6, UPT, UPT, UR5, 0x2, URZ ;  /* 0x0000000205067890 */ /* 0x000fce000fffe0ff */
[----:B---3--:R-:W1:Y:S08]  /*8140*/  LDC.64 R6, c[0x0][0x3c0] ;  /* 0x0000f000ff067b82 */ /* 0x008e700000000a00 */
[----:B--2---:R-:W2:Y:S01]  /*8150*/  LDC.64 R8, c[0x0][0x3b8] ;  /* 0x0000ee00ff087b82 */ /* 0x004ea20000000a00 */
        /* <DEDUP_REMOVED lines=22> */
.L_x_45:
[----:B0-----:R-:W-:Y:S05]  /*82c0*/  BSYNC.RECONVERGENT B0 ;  /* 0x0000000000007941 */ /* 0x001fea0003800200 */
.L_x_4:
[----:B------:R-:W5:Y:S01]  /*82d0*/  LDCU UR5, c[0x0][0x3a4] ;  /* 0x00007480ff0577ac */ /* 0x000f620008000800 */
[----:B------:R-:W-:-:S04]  /*82e0*/  UIADD3 UR4, UPT, UPT, UR4, 0x1, URZ ;  /* 0x0000000104047890 */ /* 0x000fc8000fffe0ff */
[----:B-----5:R-:W-:Y:S01]  /*82f0*/  UISETP.NE.AND UP0, UPT, UR4, UR5, UPT ;  /* 0x000000050400728c */ /* 0x020fe2000bf05270 */
[----:B------:R-:W-:Y:S08]  /*8300*/  BAR.SYNC.DEFER_BLOCKING 0x0 ;  /* 0x0000000000007b1d */ /* 0x000ff00000010000 */
[----:B------:R-:W-:Y:S05]  /*8310*/  BRA.U UP0, `(.L_x_90) ;  /* 0xffffff7d00f47547 */ /* 0x000fea000b83ffff */
[----:B0-----:R-:W-:Y:S05]  /*8320*/  EXIT ;  /* 0x000000000000794d */ /* 0x001fea0003800000 */
        .weak           $__internal_0_$__cuda_sm20_rcp_rn_f32_slowpath
        .type           $__internal_0_$__cuda_sm20_rcp_rn_f32_slowpath,@function
        .size           $__internal_0_$__cuda_sm20_rcp_rn_f32_slowpath,(.L_x_97 - $__internal_0_$__cuda_sm20_rcp_rn_f32_slowpath)
$__internal_0_$__cuda_sm20_rcp_rn_f32_slowpath:
[----:B------:R-:W-:Y:S01]  /*8330*/  SHF.L.U32 R10, R9, 0x1, RZ ;  /* 0x00000001090a7819 */ /* 0x000fe200000006ff */
[----:B------:R-:W-:Y:S03]  /*8340*/  BSSY.RECONVERGENT B3, `(.L_x_91) ;  /* 0x0000030000037945 */ /* 0x000fe60003800200 */
[----:B------:R-:W-:-:S04]  /*8350*/  SHF.R.U32.HI R10, RZ, 0x18, R10 ;  /* 0x00000018ff0a7819 */ /* 0x000fc8000001160a */
[----:B------:R-:W-:-:S13]  /*8360*/  ISETP.NE.U32.AND P0, PT, R10, RZ, PT ;  /* 0x000000ff0a00720c */ /* 0x000fda0003f05070 */
[----:B------:R-:W-:Y:S05]  /*8370*/  @P0 BRA `(.L_x_92) ;  /* 0x0000000000280947 */ /* 0x000fea0003800000 */
[----:B------:R-:W-:-:S04]  /*8380*/  SHF.L.U32 R10, R9, 0x1, RZ ;  /* 0x00000001090a7819 */ /* 0x000fc800000006ff */
[----:B------:R-:W-:-:S13]  /*8390*/  ISETP.NE.AND P0, PT, R10, RZ, PT ;  /* 0x000000ff0a00720c */ /* 0x000fda0003f05270 */
[----:B------:R-:W-:Y:S01]  /*83a0*/  @P0 FFMA R13, R9, 1.84467440737095516160e+19, RZ ;  /* 0x5f800000090d0823 */ /* 0x000fe200000000ff */
[----:B------:R-:W-:Y:S08]  /*83b0*/  @!P0 MUFU.RCP R11, R9 ;  /* 0x00000009000b8308 */ /* 0x000ff00000001000 */
[----:B------:R-:W0:Y:S02]  /*83c0*/  @P0 MUFU.RCP R10, R13 ;  /* 0x0000000d000a0308 */ /* 0x000e240000001000 */
[----:B0-----:R-:W-:-:S04]  /*83d0*/  @P0 FFMA R14, R13, R10, -1 ;  /* 0xbf8000000d0e0423 */ /* 0x001fc8000000000a */
[----:B------:R-:W-:-:S04]  /*83e0*/  @P0 FADD.FTZ R15, -R14, -RZ ;  /* 0x800000ff0e0f0221 */ /* 0x000fc80000010100 */
[----:B------:R-:W-:-:S04]  /*83f0*/  @P0 FFMA R10, R10, R15, R10 ;  /* 0x0000000f0a0a0223 */ /* 0x000fc8000000000a */
[----:B------:R-:W-:Y:S01]  /*8400*/  @P0 FFMA R11, R10, 1.84467440737095516160e+19, RZ ;  /* 0x5f8000000a0b0823 */ /* 0x000fe200000000ff */
[----:B------:R-:W-:Y:S06]  /*8410*/  BRA `(.L_x_93) ;  /* 0x0000000000887947 */ /* 0x000fec0003800000 */
.L_x_92:
[----:B------:R-:W-:-:S04]  /*8420*/  IADD3 R17, PT, PT, R10, -0xfd, RZ ;  /* 0xffffff030a117810 */ /* 0x000fc80007ffe0ff */
[----:B------:R-:W-:-:S13]  /*8430*/  ISETP.GT.U32.AND P0, PT, R17, 0x1, PT ;  /* 0x000000011100780c */ /* 0x000fda0003f04070 */
[----:B------:R-:W-:Y:S05]  /*8440*/  @P0 BRA `(.L_x_94) ;  /* 0x0000000000780947 */ /* 0x000fea0003800000 */
[----:B------:R-:W-:Y:S01]  /*8450*/  LOP3.LUT R11, R9, 0x7fffff, RZ, 0xc0, !PT ;  /* 0x007fffff090b7812 */ /* 0x000fe200078ec0ff */
[----:B------:R-:W-:Y:S01]  /*8460*/  HFMA2 R16, -RZ, RZ, 0, 1.78813934326171875e-07 ;  /* 0x00000003ff107431 */ /* 0x000fe200000001ff */
[----:B------:R-:W-:Y:S02]  /*8470*/  IADD3 R10, PT, PT, R10, -0xfc, RZ ;  /* 0xffffff040a0a7810 */ /* 0x000fe40007ffe0ff */
[----:B------:R-:W-:-:S04]  /*8480*/  LOP3.LUT R11, R11, 0x3f800000, RZ, 0xfc, !PT ;  /* 0x3f8000000b0b7812 */ /* 0x000fc800078efcff */
[----:B------:R-:W0:Y:S01]  /*8490*/  MUFU.RCP R14, R11 ;  /* 0x0000000b000e7308 */ /* 0x000e220000001000 */
[----:B------:R-:W-:Y:S01]  /*84a0*/  SHF.L.U32 R16, R16, R17, RZ ;  /* 0x0000001110107219 */ /* 0x000fe200000006ff */
[----:B0-----:R-:W-:-:S04]  /*84b0*/  FFMA R13, R11, R14, -1 ;  /* 0xbf8000000b0d7423 */ /* 0x001fc8000000000e */
[----:B------:R-:W-:-:S04]  /*84c0*/  FADD.FTZ R13, -R13, -RZ ;  /* 0x800000ff0d0d7221 */ /* 0x000fc80000010100 */
[CCC-:B------:R-:W-:Y:S01]  /*84d0*/  FFMA.RM R15, R14.reuse, R13.reuse, R14.reuse ;  /* 0x0000000d0e0f7223 */ /* 0x1c0fe2000000400e */
[----:B------:R-:W-:-:S04]  /*84e0*/  FFMA.RP R14, R14, R13, R14 ;  /* 0x0000000d0e0e7223 */ /* 0x000fc8000000800e */
[C---:B------:R-:W-:Y:S02]  /*84f0*/  LOP3.LUT R13, R15.reuse, 0x7fffff, RZ, 0xc0, !PT ;  /* 0x007fffff0f0d7812 */ /* 0x040fe400078ec0ff */
[----:B------:R-:W-:Y:S02]  /*8500*/  FSETP.NEU.FTZ.AND P0, PT, R15, R14, PT ;  /* 0x0000000e0f00720b */ /* 0x000fe40003f1d000 */
[----:B------:R-:W-:Y:S02]  /*8510*/  LOP3.LUT R13, R13, 0x800000, RZ, 0xfc, !PT ;  /* 0x008000000d0d7812 */ /* 0x000fe400078efcff */
[----:B------:R-:W-:Y:S02]  /*8520*/  SEL R14, RZ, 0xffffffff, !P0 ;  /* 0xffffffffff0e7807 */ /* 0x000fe40004000000 */
[----:B------:R-:W-:Y:S02]  /*8530*/  LOP3.LUT R16, R16, R13, RZ, 0xc0, !PT ;  /* 0x0000000d10107212 */ /* 0x000fe400078ec0ff */
[----:B------:R-:W-:-:S02]  /*8540*/  IADD3 R14, PT, PT, -R14, RZ, RZ ;  /* 0x000000ff0e0e7210 */ /* 0x000fc40007ffe1ff */
[-C--:B------:R-:W-:Y:S02]  /*8550*/  SHF.R.U32.HI R16, RZ, R17.reuse, R16 ;  /* 0x00000011ff107219 */ /* 0x080fe40000011610 */
[--C-:B------:R-:W-:Y:S02]  /*8560*/  LOP3.LUT P1, RZ, R14, R17, R13.reuse, 0xf8, !PT ;  /* 0x000000110eff7212 */ /* 0x100fe4000782f80d */
[C---:B------:R-:W-:Y:S02]  /*8570*/  LOP3.LUT P0, RZ, R16.reuse, 0x1, RZ, 0xc0, !PT ;  /* 0x0000000110ff7812 */ /* 0x040fe4000780c0ff */
[----:B------:R-:W-:Y:S02]  /*8580*/  LOP3.LUT P2, RZ, R16, 0x2, RZ, 0xc0, !PT ;  /* 0x0000000210ff7812 */ /* 0x000fe4000784c0ff */
[----:B------:R-:W-:Y:S02]  /*8590*/  SHF.R.U32.HI R10, RZ, R10, R13 ;  /* 0x0000000aff0a7219 */ /* 0x000fe4000001160d */
[----:B------:R-:W-:-:S02]  /*85a0*/  PLOP3.LUT P0, PT, P0, P1, P2, 0xe0, 0x0 ;  /* 0x000000000000781c */ /* 0x000fc40000703c20 */
[----:B------:R-:W-:Y:S02]  /*85b0*/  LOP3.LUT P1, RZ, R9, 0x7fffff, RZ, 0xc0, !PT ;  /* 0x007fffff09ff7812 */ /* 0x000fe4000782c0ff */
[----:B------:R-:W-:-:S04]  /*85c0*/  SEL R11, RZ, 0x1, !P0 ;  /* 0x00000001ff0b7807 */ /* 0x000fc80004000000 */
[----:B------:R-:W-:-:S04]  /*85d0*/  IADD3 R11, PT, PT, -R11, RZ, RZ ;  /* 0x000000ff0b0b7210 */ /* 0x000fc80007ffe1ff */
[----:B------:R-:W-:-:S13]  /*85e0*/  ISETP.GE.AND P0, PT, R11, RZ, PT ;  /* 0x000000ff0b00720c */ /* 0x000fda0003f06270 */
[----:B------:R-:W-:-:S04]  /*85f0*/  @!P0 IADD3 R10, PT, PT, R10, 0x1, RZ ;  /* 0x000000010a0a8810 */ /* 0x000fc80007ffe0ff */
[----:B------:R-:W-:-:S04]  /*8600*/  @!P1 SHF.L.U32 R10, R10, 0x1, RZ ;  /* 0x000000010a0a9819 */ /* 0x000fc800000006ff */
[----:B------:R-:W-:Y:S01]  /*8610*/  LOP3.LUT R11, R10, 0x80000000, R9, 0xf8, !PT ;  /* 0x800000000a0b7812 */ /* 0x000fe200078ef809 */
[----:B------:R-:W-:Y:S06]  /*8620*/  BRA `(.L_x_93) ;  /* 0x0000000000047947 */ /* 0x000fec0003800000 */
.L_x_94:
[----:B------:R0:W1:Y:S02]  /*8630*/  MUFU.RCP R11, R9 ;  /* 0x00000009000b7308 */ /* 0x0000640000001000 */
.L_x_93:
[----:B------:R-:W-:Y:S05]  /*8640*/  BSYNC.RECONVERGENT B3 ;  /* 0x0000000000037941 */ /* 0x000fea0003800200 */
.L_x_91:
[----:B------:R-:W-:-:S04]  /*8650*/  MOV R13, 0x0 ;  /* 0x00000000000d7802 */ /* 0x000fc80000000f00 */
[----:B01----:R-:W-:Y:S05]  /*8660*/  RET.REL.NODEC R12 `(_Z19v1_fwd_kernel_naivePKfS0_S0_iiiiiiifPfS1_S1_) ;  /* 0xffffff780c647950 */ /* 0x003fea0003c3ffff */
.L_x_95:
[----:B------:R-:W-:-:S00]  /*8670*/  BRA `(.L_x_95) ;  /* 0xfffffffc00fc7947 */ /* 0x000fc0000383ffff */
[----:B------:R-:W-:-:S00]  /*8680*/  NOP ;  /* 0x0000000000007918 */ /* 0x000fc00000000000 */
[----:B------:R-:W-:-:S00]  /*8690*/  NOP ;  /* 0x0000000000007918 */ /* 0x000fc00000000000 */
[----:B------:R-:W-:-:S00]  /*86a0*/  NOP ;  /* 0x0000000000007918 */ /* 0x000fc00000000000 */
[----:B------:R-:W-:-:S00]  /*86b0*/  NOP ;  /* 0x0000000000007918 */ /* 0x000fc00000000000 */
[----:B------:R-:W-:-:S00]  /*86c0*/  NOP ;  /* 0x0000000000007918 */ /* 0x000fc00000000000 */
[----:B------:R-:W-:-:S00]  /*86d0*/  NOP ;  /* 0x0000000000007918 */ /* 0x000fc00000000000 */
[----:B------:R-:W-:-:S00]  /*86e0*/  NOP ;  /* 0x0000000000007918 */ /* 0x000fc00000000000 */
[----:B------:R-:W-:-:S00]  /*86f0*/  NOP ;  /* 0x0000000000007918 */ /* 0x000fc00000000000 */
.L_x_97:


//--------------------- .text._Z18flash_attention_v1v --------------------------
	.section	.text._Z18flash_attention_v1v,"ax",@progbits
	.align	128
        .global         _Z18flash_attention_v1v
        .type           _Z18flash_attention_v1v,@function
        .size           _Z18flash_attention_v1v,(.L_x_99 - _Z18flash_attention_v1v)
        .other          _Z18flash_attention_v1v,@"STO_CUDA_ENTRY STV_DEFAULT"
_Z18flash_attention_v1v:
.text._Z18flash_attention_v1v:
[----:B------:R-:W-:Y:S01]  /*0000*/  LDC R1, c[0x0][0x37c] ;  /* 0x0000df00ff017b82 */ /* 0x000fe20000000800 */
[----:B------:R-:W-:Y:S05]  /*0010*/  EXIT ;  /* 0x000000000000794d */ /* 0x000fea0003800000 */
.L_x_96:
        /* <DEDUP_REMOVED lines=14> */
.L_x_99:


//--------------------- .nv.shared._Z19v1_fwd_kernel_naivePKfS0_S0_iiiiiiifPfS1_S1_ --------------------------
	.section	.nv.shared._Z19v1_fwd_kernel_naivePKfS0_S0_iiiiiiifPfS1_S1_,"aw",@nobits
	.sectionflags	@""
	.align	16
	.zero		1024


//--------------------- .nv.shared.reserved.0     --------------------------
	.section	.nv.shared.reserved.0,"aw",@nobits
	.weak		__nv_reservedSMEM_offset_0_alias
	.size		__nv_reservedSMEM_offset_0_alias, 0, 64
	.other		__nv_reservedSMEM_offset_0_alias,@"STO_CUDA_RESERVED_SHARED STV_DEFAULT"
__nv_reservedSMEM_offset_0_alias:
	.zero		0
	.zero		64


//--------------------- .nv.shared._Z18flash_attention_v1v --------------------------
	.section	.nv.shared._Z18flash_attention_v1v,"aw",@nobits
	.sectionflags	@""
	.align	16
	.zero		1024


//--------------------- .nv.constant0._Z19v1_fwd_kernel_naivePKfS0_S0_iiiiiiifPfS1_S1_ --------------------------
	.section	.nv.constant0._Z19v1_fwd_kernel_naivePKfS0_S0_iiiiiiifPfS1_S1_,"a",@progbits
	.sectionflags	@""
	.align	4
.nv.constant0._Z19v1_fwd_kernel_naivePKfS0_S0_iiiiiiifPfS1_S1_:
	.zero		976


//--------------------- .nv.constant0._Z18flash_attention_v1v --------------------------
	.section	.nv.constant0._Z18flash_attention_v1v,"a",@progbits
	.sectionflags	@""
	.align	4
.nv.constant0._Z18flash_attention_v1v:
	.zero		896


//--------------------- SYMBOLS --------------------------

	.type		.nv.reservedSmem.offset0,@object
	.size		.nv.reservedSmem.offset0,0x4
	.type		.nv.reservedSmem.cap,@object
	.size		.nv.reservedSmem.cap,0x4
